//
// Generated by NVIDIA NVVM Compiler
//
// Compiler Build ID: CL-36424714
// Cuda compilation tools, release 13.0, V13.0.88
// Based on NVVM 20.0.0
//

.version 9.0
.target sm_100
.address_size 64

	// .globl	_Z14MatrixAdditionPfPKfS_i

.visible .entry _Z14MatrixAdditionPfPKfS_i(
	.param .u64 .ptr .align 1 _Z14MatrixAdditionPfPKfS_i_param_0,
	.param .u64 .ptr .align 1 _Z14MatrixAdditionPfPKfS_i_param_1,
	.param .u64 .ptr .align 1 _Z14MatrixAdditionPfPKfS_i_param_2,
	.param .u32 _Z14MatrixAdditionPfPKfS_i_param_3
)
{
	.reg .pred 	%p<2>;
	.reg .b32 	%r<14>;
	.reg .b32 	%f<4>;
	.reg .b64 	%rd<11>;

	ld.param.u64 	%rd1, [_Z14MatrixAdditionPfPKfS_i_param_0];
	ld.param.u64 	%rd2, [_Z14MatrixAdditionPfPKfS_i_param_1];
	ld.param.u64 	%rd3, [_Z14MatrixAdditionPfPKfS_i_param_2];
	ld.param.u32 	%r4, [_Z14MatrixAdditionPfPKfS_i_param_3];
	mov.u32 	%r5, %ctaid.x;
	mov.u32 	%r6, %ntid.x;
	mov.u32 	%r7, %tid.x;
	mad.lo.s32 	%r1, %r5, %r6, %r7;
	mov.u32 	%r8, %ctaid.y;
	mov.u32 	%r9, %ntid.y;
	mov.u32 	%r10, %tid.y;
	mad.lo.s32 	%r11, %r8, %r9, %r10;
	max.s32 	%r12, %r1, %r11;
	setp.ge.s32 	%p1, %r12, %r4;
	@%p1 bra 	$L__BB0_2;
	cvta.to.global.u64 	%rd4, %rd2;
	cvta.to.global.u64 	%rd5, %rd3;
	cvta.to.global.u64 	%rd6, %rd1;
	mad.lo.s32 	%r13, %r4, %r1, %r11;
	mul.wide.s32 	%rd7, %r13, 4;
	add.s64 	%rd8, %rd4, %rd7;
	ld.global.f32 	%f1, [%rd8];
	add.s64 	%rd9, %rd5, %rd7;
	ld.global.f32 	%f2, [%rd9];
	add.f32 	%f3, %f1, %f2;
	add.s64 	%rd10, %rd6, %rd7;
	st.global.f32 	[%rd10], %f3;
$L__BB0_2:
	ret;

}
	// .globl	_Z17MatrixAdditionRowPfPKfS_i
.visible .entry _Z17MatrixAdditionRowPfPKfS_i(
	.param .u64 .ptr .align 1 _Z17MatrixAdditionRowPfPKfS_i_param_0,
	.param .u64 .ptr .align 1 _Z17MatrixAdditionRowPfPKfS_i_param_1,
	.param .u64 .ptr .align 1 _Z17MatrixAdditionRowPfPKfS_i_param_2,
	.param .u32 _Z17MatrixAdditionRowPfPKfS_i_param_3
)
{
	.reg .pred 	%p<11>;
	.reg .b32 	%r<37>;
	.reg .b32 	%f<88>;
	.reg .b64 	%rd<26>;

	ld.param.u64 	%rd7, [_Z17MatrixAdditionRowPfPKfS_i_param_0];
	ld.param.u64 	%rd8, [_Z17MatrixAdditionRowPfPKfS_i_param_1];
	ld.param.u64 	%rd9, [_Z17MatrixAdditionRowPfPKfS_i_param_2];
	ld.param.u32 	%r23, [_Z17MatrixAdditionRowPfPKfS_i_param_3];
	cvta.to.global.u64 	%rd1, %rd7;
	cvta.to.global.u64 	%rd2, %rd9;
	cvta.to.global.u64 	%rd3, %rd8;
	mov.u32 	%r24, %ctaid.x;
	mov.u32 	%r25, %ntid.x;
	mov.u32 	%r26, %tid.x;
	mad.lo.s32 	%r1, %r24, %r25, %r26;
	setp.ge.s32 	%p1, %r1, %r23;
	@%p1 bra 	$L__BB1_14;
	mul.lo.s32 	%r2, %r23, %r1;
	setp.lt.s32 	%p2, %r23, 1;
	@%p2 bra 	$L__BB1_14;
	and.b32  	%r3, %r23, 15;
	setp.lt.u32 	%p3, %r23, 16;
	mov.b32 	%r33, 0;
	@%p3 bra 	$L__BB1_5;
	and.b32  	%r33, %r23, 2147483632;
	neg.s32 	%r31, %r33;
	add.s64 	%rd4, %rd3, 32;
	add.s64 	%rd5, %rd2, 32;
	add.s64 	%rd6, %rd1, 32;
	mov.u32 	%r30, %r2;
$L__BB1_4:
	.pragma "nounroll";
	mul.wide.s32 	%rd10, %r30, 4;
	add.s64 	%rd11, %rd4, %rd10;
	add.s64 	%rd12, %rd5, %rd10;
	add.s64 	%rd13, %rd6, %rd10;
	ld.global.f32 	%f1, [%rd11+-32];
	ld.global.f32 	%f2, [%rd12+-32];
	add.f32 	%f3, %f1, %f2;
	st.global.f32 	[%rd13+-32], %f3;
	ld.global.f32 	%f4, [%rd11+-28];
	ld.global.f32 	%f5, [%rd12+-28];
	add.f32 	%f6, %f4, %f5;
	st.global.f32 	[%rd13+-28], %f6;
	ld.global.f32 	%f7, [%rd11+-24];
	ld.global.f32 	%f8, [%rd12+-24];
	add.f32 	%f9, %f7, %f8;
	st.global.f32 	[%rd13+-24], %f9;
	ld.global.f32 	%f10, [%rd11+-20];
	ld.global.f32 	%f11, [%rd12+-20];
	add.f32 	%f12, %f10, %f11;
	st.global.f32 	[%rd13+-20], %f12;
	ld.global.f32 	%f13, [%rd11+-16];
	ld.global.f32 	%f14, [%rd12+-16];
	add.f32 	%f15, %f13, %f14;
	st.global.f32 	[%rd13+-16], %f15;
	ld.global.f32 	%f16, [%rd11+-12];
	ld.global.f32 	%f17, [%rd12+-12];
	add.f32 	%f18, %f16, %f17;
	st.global.f32 	[%rd13+-12], %f18;
	ld.global.f32 	%f19, [%rd11+-8];
	ld.global.f32 	%f20, [%rd12+-8];
	add.f32 	%f21, %f19, %f20;
	st.global.f32 	[%rd13+-8], %f21;
	ld.global.f32 	%f22, [%rd11+-4];
	ld.global.f32 	%f23, [%rd12+-4];
	add.f32 	%f24, %f22, %f23;
	st.global.f32 	[%rd13+-4], %f24;
	ld.global.f32 	%f25, [%rd11];
	ld.global.f32 	%f26, [%rd12];
	add.f32 	%f27, %f25, %f26;
	st.global.f32 	[%rd13], %f27;
	ld.global.f32 	%f28, [%rd11+4];
	ld.global.f32 	%f29, [%rd12+4];
	add.f32 	%f30, %f28, %f29;
	st.global.f32 	[%rd13+4], %f30;
	ld.global.f32 	%f31, [%rd11+8];
	ld.global.f32 	%f32, [%rd12+8];
	add.f32 	%f33, %f31, %f32;
	st.global.f32 	[%rd13+8], %f33;
	ld.global.f32 	%f34, [%rd11+12];
	ld.global.f32 	%f35, [%rd12+12];
	add.f32 	%f36, %f34, %f35;
	st.global.f32 	[%rd13+12], %f36;
	ld.global.f32 	%f37, [%rd11+16];
	ld.global.f32 	%f38, [%rd12+16];
	add.f32 	%f39, %f37, %f38;
	st.global.f32 	[%rd13+16], %f39;
	ld.global.f32 	%f40, [%rd11+20];
	ld.global.f32 	%f41, [%rd12+20];
	add.f32 	%f42, %f40, %f41;
	st.global.f32 	[%rd13+20], %f42;
	ld.global.f32 	%f43, [%rd11+24];
	ld.global.f32 	%f44, [%rd12+24];
	add.f32 	%f45, %f43, %f44;
	st.global.f32 	[%rd13+24], %f45;
	ld.global.f32 	%f46, [%rd11+28];
	ld.global.f32 	%f47, [%rd12+28];
	add.f32 	%f48, %f46, %f47;
	st.global.f32 	[%rd13+28], %f48;
	add.s32 	%r31, %r31, 16;
	add.s32 	%r30, %r30, 16;
	setp.ne.s32 	%p4, %r31, 0;
	@%p4 bra 	$L__BB1_4;
$L__BB1_5:
	setp.eq.s32 	%p5, %r3, 0;
	@%p5 bra 	$L__BB1_14;
	and.b32  	%r11, %r23, 7;
	setp.lt.u32 	%p6, %r3, 8;
	@%p6 bra 	$L__BB1_8;
	add.s32 	%r28, %r33, %r2;
	mul.wide.s32 	%rd14, %r28, 4;
	add.s64 	%rd15, %rd3, %rd14;
	ld.global.f32 	%f49, [%rd15];
	add.s64 	%rd16, %rd2, %rd14;
	ld.global.f32 	%f50, [%rd16];
	add.f32 	%f51, %f49, %f50;
	add.s64 	%rd17, %rd1, %rd14;
	st.global.f32 	[%rd17], %f51;
	ld.global.f32 	%f52, [%rd15+4];
	ld.global.f32 	%f53, [%rd16+4];
	add.f32 	%f54, %f52, %f53;
	st.global.f32 	[%rd17+4], %f54;
	ld.global.f32 	%f55, [%rd15+8];
	ld.global.f32 	%f56, [%rd16+8];
	add.f32 	%f57, %f55, %f56;
	st.global.f32 	[%rd17+8], %f57;
	ld.global.f32 	%f58, [%rd15+12];
	ld.global.f32 	%f59, [%rd16+12];
	add.f32 	%f60, %f58, %f59;
	st.global.f32 	[%rd17+12], %f60;
	ld.global.f32 	%f61, [%rd15+16];
	ld.global.f32 	%f62, [%rd16+16];
	add.f32 	%f63, %f61, %f62;
	st.global.f32 	[%rd17+16], %f63;
	ld.global.f32 	%f64, [%rd15+20];
	ld.global.f32 	%f65, [%rd16+20];
	add.f32 	%f66, %f64, %f65;
	st.global.f32 	[%rd17+20], %f66;
	ld.global.f32 	%f67, [%rd15+24];
	ld.global.f32 	%f68, [%rd16+24];
	add.f32 	%f69, %f67, %f68;
	st.global.f32 	[%rd17+24], %f69;
	ld.global.f32 	%f70, [%rd15+28];
	ld.global.f32 	%f71, [%rd16+28];
	add.f32 	%f72, %f70, %f71;
	st.global.f32 	[%rd17+28], %f72;
	add.s32 	%r33, %r33, 8;
$L__BB1_8:
	setp.eq.s32 	%p7, %r11, 0;
	@%p7 bra 	$L__BB1_14;
	and.b32  	%r14, %r23, 3;
	setp.lt.u32 	%p8, %r11, 4;
	@%p8 bra 	$L__BB1_11;
	add.s32 	%r29, %r33, %r2;
	mul.wide.s32 	%rd18, %r29, 4;
	add.s64 	%rd19, %rd3, %rd18;
	ld.global.f32 	%f73, [%rd19];
	add.s64 	%rd20, %rd2, %rd18;
	ld.global.f32 	%f74, [%rd20];
	add.f32 	%f75, %f73, %f74;
	add.s64 	%rd21, %rd1, %rd18;
	st.global.f32 	[%rd21], %f75;
	ld.global.f32 	%f76, [%rd19+4];
	ld.global.f32 	%f77, [%rd20+4];
	add.f32 	%f78, %f76, %f77;
	st.global.f32 	[%rd21+4], %f78;
	ld.global.f32 	%f79, [%rd19+8];
	ld.global.f32 	%f80, [%rd20+8];
	add.f32 	%f81, %f79, %f80;
	st.global.f32 	[%rd21+8], %f81;
	ld.global.f32 	%f82, [%rd19+12];
	ld.global.f32 	%f83, [%rd20+12];
	add.f32 	%f84, %f82, %f83;
	st.global.f32 	[%rd21+12], %f84;
	add.s32 	%r33, %r33, 4;
$L__BB1_11:
	setp.eq.s32 	%p9, %r14, 0;
	@%p9 bra 	$L__BB1_14;
	add.s32 	%r36, %r33, %r2;
	neg.s32 	%r35, %r14;
$L__BB1_13:
	.pragma "nounroll";
	mul.wide.s32 	%rd22, %r36, 4;
	add.s64 	%rd23, %rd1, %rd22;
	add.s64 	%rd24, %rd2, %rd22;
	add.s64 	%rd25, %rd3, %rd22;
	ld.global.f32 	%f85, [%rd25];
	ld.global.f32 	%f86, [%rd24];
	add.f32 	%f87, %f85, %f86;
	st.global.f32 	[%rd23], %f87;
	add.s32 	%r36, %r36, 1;
	add.s32 	%r35, %r35, 1;
	setp.ne.s32 	%p10, %r35, 0;
	@%p10 bra 	$L__BB1_13;
$L__BB1_14:
	ret;

}
	// .globl	_Z17MatrixAdditionColPfPKfS_i
.visible .entry _Z17MatrixAdditionColPfPKfS_i(
	.param .u64 .ptr .align 1 _Z17MatrixAdditionColPfPKfS_i_param_0,
	.param .u64 .ptr .align 1 _Z17MatrixAdditionColPfPKfS_i_param_1,
	.param .u64 .ptr .align 1 _Z17MatrixAdditionColPfPKfS_i_param_2,
	.param .u32 _Z17MatrixAdditionColPfPKfS_i_param_3
)
{
	.reg .pred 	%p<12>;
	.reg .b32 	%r<38>;
	.reg .b32 	%f<88>;
	.reg .b64 	%rd<101>;

	ld.param.u64 	%rd4, [_Z17MatrixAdditionColPfPKfS_i_param_0];
	ld.param.u64 	%rd5, [_Z17MatrixAdditionColPfPKfS_i_param_1];
	ld.param.u64 	%rd6, [_Z17MatrixAdditionColPfPKfS_i_param_2];
	ld.param.u32 	%r23, [_Z17MatrixAdditionColPfPKfS_i_param_3];
	cvta.to.global.u64 	%rd1, %rd4;
	cvta.to.global.u64 	%rd2, %rd6;
	cvta.to.global.u64 	%rd3, %rd5;
	mov.u32 	%r24, %ctaid.x;
	mov.u32 	%r25, %ntid.x;
	mov.u32 	%r26, %tid.x;
	mad.lo.s32 	%r1, %r24, %r25, %r26;
	setp.ge.s32 	%p1, %r1, %r23;
	setp.lt.s32 	%p2, %r23, 1;
	or.pred  	%p3, %p1, %p2;
	@%p3 bra 	$L__BB2_13;
	add.s32 	%r28, %r23, -1;
	and.b32  	%r2, %r23, 15;
	setp.lt.u32 	%p4, %r28, 15;
	mov.b32 	%r34, 0;
	@%p4 bra 	$L__BB2_4;
	and.b32  	%r34, %r23, 2147483632;
	neg.s32 	%r32, %r34;
	shl.b32 	%r5, %r23, 4;
	mul.wide.u32 	%rd11, %r23, 4;
	mov.u32 	%r31, %r1;
$L__BB2_3:
	.pragma "nounroll";
	mul.wide.s32 	%rd7, %r31, 4;
	add.s64 	%rd8, %rd3, %rd7;
	ld.global.f32 	%f1, [%rd8];
	add.s64 	%rd9, %rd2, %rd7;
	ld.global.f32 	%f2, [%rd9];
	add.f32 	%f3, %f1, %f2;
	add.s64 	%rd10, %rd1, %rd7;
	st.global.f32 	[%rd10], %f3;
	add.s64 	%rd12, %rd8, %rd11;
	ld.global.f32 	%f4, [%rd12];
	add.s64 	%rd13, %rd9, %rd11;
	ld.global.f32 	%f5, [%rd13];
	add.f32 	%f6, %f4, %f5;
	add.s64 	%rd14, %rd10, %rd11;
	st.global.f32 	[%rd14], %f6;
	add.s64 	%rd15, %rd12, %rd11;
	ld.global.f32 	%f7, [%rd15];
	add.s64 	%rd16, %rd13, %rd11;
	ld.global.f32 	%f8, [%rd16];
	add.f32 	%f9, %f7, %f8;
	add.s64 	%rd17, %rd14, %rd11;
	st.global.f32 	[%rd17], %f9;
	add.s64 	%rd18, %rd15, %rd11;
	ld.global.f32 	%f10, [%rd18];
	add.s64 	%rd19, %rd16, %rd11;
	ld.global.f32 	%f11, [%rd19];
	add.f32 	%f12, %f10, %f11;
	add.s64 	%rd20, %rd17, %rd11;
	st.global.f32 	[%rd20], %f12;
	add.s64 	%rd21, %rd18, %rd11;
	ld.global.f32 	%f13, [%rd21];
	add.s64 	%rd22, %rd19, %rd11;
	ld.global.f32 	%f14, [%rd22];
	add.f32 	%f15, %f13, %f14;
	add.s64 	%rd23, %rd20, %rd11;
	st.global.f32 	[%rd23], %f15;
	add.s64 	%rd24, %rd21, %rd11;
	ld.global.f32 	%f16, [%rd24];
	add.s64 	%rd25, %rd22, %rd11;
	ld.global.f32 	%f17, [%rd25];
	add.f32 	%f18, %f16, %f17;
	add.s64 	%rd26, %rd23, %rd11;
	st.global.f32 	[%rd26], %f18;
	add.s64 	%rd27, %rd24, %rd11;
	ld.global.f32 	%f19, [%rd27];
	add.s64 	%rd28, %rd25, %rd11;
	ld.global.f32 	%f20, [%rd28];
	add.f32 	%f21, %f19, %f20;
	add.s64 	%rd29, %rd26, %rd11;
	st.global.f32 	[%rd29], %f21;
	add.s64 	%rd30, %rd27, %rd11;
	ld.global.f32 	%f22, [%rd30];
	add.s64 	%rd31, %rd28, %rd11;
	ld.global.f32 	%f23, [%rd31];
	add.f32 	%f24, %f22, %f23;
	add.s64 	%rd32, %rd29, %rd11;
	st.global.f32 	[%rd32], %f24;
	add.s64 	%rd33, %rd30, %rd11;
	ld.global.f32 	%f25, [%rd33];
	add.s64 	%rd34, %rd31, %rd11;
	ld.global.f32 	%f26, [%rd34];
	add.f32 	%f27, %f25, %f26;
	add.s64 	%rd35, %rd32, %rd11;
	st.global.f32 	[%rd35], %f27;
	add.s64 	%rd36, %rd33, %rd11;
	ld.global.f32 	%f28, [%rd36];
	add.s64 	%rd37, %rd34, %rd11;
	ld.global.f32 	%f29, [%rd37];
	add.f32 	%f30, %f28, %f29;
	add.s64 	%rd38, %rd35, %rd11;
	st.global.f32 	[%rd38], %f30;
	add.s64 	%rd39, %rd36, %rd11;
	ld.global.f32 	%f31, [%rd39];
	add.s64 	%rd40, %rd37, %rd11;
	ld.global.f32 	%f32, [%rd40];
	add.f32 	%f33, %f31, %f32;
	add.s64 	%rd41, %rd38, %rd11;
	st.global.f32 	[%rd41], %f33;
	add.s64 	%rd42, %rd39, %rd11;
	ld.global.f32 	%f34, [%rd42];
	add.s64 	%rd43, %rd40, %rd11;
	ld.global.f32 	%f35, [%rd43];
	add.f32 	%f36, %f34, %f35;
	add.s64 	%rd44, %rd41, %rd11;
	st.global.f32 	[%rd44], %f36;
	add.s64 	%rd45, %rd42, %rd11;
	ld.global.f32 	%f37, [%rd45];
	add.s64 	%rd46, %rd43, %rd11;
	ld.global.f32 	%f38, [%rd46];
	add.f32 	%f39, %f37, %f38;
	add.s64 	%rd47, %rd44, %rd11;
	st.global.f32 	[%rd47], %f39;
	add.s64 	%rd48, %rd45, %rd11;
	ld.global.f32 	%f40, [%rd48];
	add.s64 	%rd49, %rd46, %rd11;
	ld.global.f32 	%f41, [%rd49];
	add.f32 	%f42, %f40, %f41;
	add.s64 	%rd50, %rd47, %rd11;
	st.global.f32 	[%rd50], %f42;
	add.s64 	%rd51, %rd48, %rd11;
	ld.global.f32 	%f43, [%rd51];
	add.s64 	%rd52, %rd49, %rd11;
	ld.global.f32 	%f44, [%rd52];
	add.f32 	%f45, %f43, %f44;
	add.s64 	%rd53, %rd50, %rd11;
	st.global.f32 	[%rd53], %f45;
	add.s64 	%rd54, %rd51, %rd11;
	ld.global.f32 	%f46, [%rd54];
	add.s64 	%rd55, %rd52, %rd11;
	ld.global.f32 	%f47, [%rd55];
	add.f32 	%f48, %f46, %f47;
	add.s64 	%rd56, %rd53, %rd11;
	st.global.f32 	[%rd56], %f48;
	add.s32 	%r32, %r32, 16;
	add.s32 	%r31, %r31, %r5;
	setp.ne.s32 	%p5, %r32, 0;
	@%p5 bra 	$L__BB2_3;
$L__BB2_4:
	setp.eq.s32 	%p6, %r2, 0;
	@%p6 bra 	$L__BB2_13;
	and.b32  	%r11, %r23, 7;
	setp.lt.u32 	%p7, %r2, 8;
	@%p7 bra 	$L__BB2_7;
	mad.lo.s32 	%r29, %r34, %r23, %r1;
	mul.wide.s32 	%rd57, %r29, 4;
	add.s64 	%rd58, %rd3, %rd57;
	ld.global.f32 	%f49, [%rd58];
	add.s64 	%rd59, %rd2, %rd57;
	ld.global.f32 	%f50, [%rd59];
	add.f32 	%f51, %f49, %f50;
	add.s64 	%rd60, %rd1, %rd57;
	st.global.f32 	[%rd60], %f51;
	mul.wide.u32 	%rd61, %r23, 4;
	add.s64 	%rd62, %rd58, %rd61;
	ld.global.f32 	%f52, [%rd62];
	add.s64 	%rd63, %rd59, %rd61;
	ld.global.f32 	%f53, [%rd63];
	add.f32 	%f54, %f52, %f53;
	add.s64 	%rd64, %rd60, %rd61;
	st.global.f32 	[%rd64], %f54;
	add.s64 	%rd65, %rd62, %rd61;
	ld.global.f32 	%f55, [%rd65];
	add.s64 	%rd66, %rd63, %rd61;
	ld.global.f32 	%f56, [%rd66];
	add.f32 	%f57, %f55, %f56;
	add.s64 	%rd67, %rd64, %rd61;
	st.global.f32 	[%rd67], %f57;
	add.s64 	%rd68, %rd65, %rd61;
	ld.global.f32 	%f58, [%rd68];
	add.s64 	%rd69, %rd66, %rd61;
	ld.global.f32 	%f59, [%rd69];
	add.f32 	%f60, %f58, %f59;
	add.s64 	%rd70, %rd67, %rd61;
	st.global.f32 	[%rd70], %f60;
	add.s64 	%rd71, %rd68, %rd61;
	ld.global.f32 	%f61, [%rd71];
	add.s64 	%rd72, %rd69, %rd61;
	ld.global.f32 	%f62, [%rd72];
	add.f32 	%f63, %f61, %f62;
	add.s64 	%rd73, %rd70, %rd61;
	st.global.f32 	[%rd73], %f63;
	add.s64 	%rd74, %rd71, %rd61;
	ld.global.f32 	%f64, [%rd74];
	add.s64 	%rd75, %rd72, %rd61;
	ld.global.f32 	%f65, [%rd75];
	add.f32 	%f66, %f64, %f65;
	add.s64 	%rd76, %rd73, %rd61;
	st.global.f32 	[%rd76], %f66;
	add.s64 	%rd77, %rd74, %rd61;
	ld.global.f32 	%f67, [%rd77];
	add.s64 	%rd78, %rd75, %rd61;
	ld.global.f32 	%f68, [%rd78];
	add.f32 	%f69, %f67, %f68;
	add.s64 	%rd79, %rd76, %rd61;
	st.global.f32 	[%rd79], %f69;
	add.s64 	%rd80, %rd77, %rd61;
	ld.global.f32 	%f70, [%rd80];
	add.s64 	%rd81, %rd78, %rd61;
	ld.global.f32 	%f71, [%rd81];
	add.f32 	%f72, %f70, %f71;
	add.s64 	%rd82, %rd79, %rd61;
	st.global.f32 	[%rd82], %f72;
	add.s32 	%r34, %r34, 8;
$L__BB2_7:
	setp.eq.s32 	%p8, %r11, 0;
	@%p8 bra 	$L__BB2_13;
	and.b32  	%r14, %r23, 3;
	setp.lt.u32 	%p9, %r11, 4;
	@%p9 bra 	$L__BB2_10;
	mad.lo.s32 	%r30, %r34, %r23, %r1;
	mul.wide.s32 	%rd83, %r30, 4;
	add.s64 	%rd84, %rd3, %rd83;
	ld.global.f32 	%f73, [%rd84];
	add.s64 	%rd85, %rd2, %rd83;
	ld.global.f32 	%f74, [%rd85];
	add.f32 	%f75, %f73, %f74;
	add.s64 	%rd86, %rd1, %rd83;
	st.global.f32 	[%rd86], %f75;
	mul.wide.u32 	%rd87, %r23, 4;
	add.s64 	%rd88, %rd84, %rd87;
	ld.global.f32 	%f76, [%rd88];
	add.s64 	%rd89, %rd85, %rd87;
	ld.global.f32 	%f77, [%rd89];
	add.f32 	%f78, %f76, %f77;
	add.s64 	%rd90, %rd86, %rd87;
	st.global.f32 	[%rd90], %f78;
	add.s64 	%rd91, %rd88, %rd87;
	ld.global.f32 	%f79, [%rd91];
	add.s64 	%rd92, %rd89, %rd87;
	ld.global.f32 	%f80, [%rd92];
	add.f32 	%f81, %f79, %f80;
	add.s64 	%rd93, %rd90, %rd87;
	st.global.f32 	[%rd93], %f81;
	add.s64 	%rd94, %rd91, %rd87;
	ld.global.f32 	%f82, [%rd94];
	add.s64 	%rd95, %rd92, %rd87;
	ld.global.f32 	%f83, [%rd95];
	add.f32 	%f84, %f82, %f83;
	add.s64 	%rd96, %rd93, %rd87;
	st.global.f32 	[%rd96], %f84;
	add.s32 	%r34, %r34, 4;
$L__BB2_10:
	setp.eq.s32 	%p10, %r14, 0;
	@%p10 bra 	$L__BB2_13;
	mad.lo.s32 	%r37, %r34, %r23, %r1;
	neg.s32 	%r36, %r14;
$L__BB2_12:
	.pragma "nounroll";
	mul.wide.s32 	%rd97, %r37, 4;
	add.s64 	%rd98, %rd1, %rd97;
	add.s64 	%rd99, %rd2, %rd97;
	add.s64 	%rd100, %rd3, %rd97;
	ld.global.f32 	%f85, [%rd100];
	ld.global.f32 	%f86, [%rd99];
	add.f32 	%f87, %f85, %f86;
	st.global.f32 	[%rd98], %f87;
	add.s32 	%r37, %r37, %r23;
	add.s32 	%r36, %r36, 1;
	setp.ne.s32 	%p11, %r36, 0;
	@%p11 bra 	$L__BB2_12;
$L__BB2_13:
	ret;

}


// ===== COMPILED SASS (sm_100) =====

	.target	sm_100

	.elftype	@"ET_EXEC"


//--------------------- .note.nv.tkinfo           --------------------------
	.section	.note.nv.tkinfo,"",@"SHT_NOTE"
	.sectionflags	@"SHF_NOTE_NV_TKINFO"
	.tkinfo
        /*0018*/ 	.word	0x00000002
        /*0030*/ 	.string	""
        /*0030*/ 	.string	"ptxas"
        /*0030*/ 	.string	"Cuda compilation tools, release 13.0, V13.0.88"
        /*0030*/ 	.string	"Build cuda_13.0.r13.0/compiler.36424714_0"
        /*0030*/ 	.string	"-arch sm_100 -m 64 "



//--------------------- .note.nv.cuinfo           --------------------------
	.section	.note.nv.cuinfo,"",@"SHT_NOTE"
	.sectionflags	@"SHF_NOTE_NV_CUINFO"
        /*0018*/ 	.short	0x0002
        /*001a*/ 	.short	0x0064
        /*001c*/ 	.short	0x0082
	.zero		2


//--------------------- .nv.info                  --------------------------
	.section	.nv.info,"",@"SHT_CUDA_INFO"
	.align	4


	//----- nvinfo : EIATTR_REGCOUNT
	.align		4
        /*0000*/ 	.byte	0x04, 0x2f
        /*0002*/ 	.short	(.L_1 - .L_0)
	.align		4
.L_0:
        /*0004*/ 	.word	index@(_Z14MatrixAdditionPfPKfS_i)
        /*0008*/ 	.word	0x0000000c


	//----- nvinfo : EIATTR_FRAME_SIZE
	.align		4
.L_1:
        /*000c*/ 	.byte	0x04, 0x11
        /*000e*/ 	.short	(.L_3 - .L_2)
	.align		4
.L_2:
        /*0010*/ 	.word	index@(_Z14MatrixAdditionPfPKfS_i)
        /*0014*/ 	.word	0x00000000


	//----- nvinfo : EIATTR_REGCOUNT
	.align		4
.L_3:
        /*0018*/ 	.byte	0x04, 0x2f
        /*001a*/ 	.short	(.L_5 - .L_4)
	.align		4
.L_4:
        /*001c*/ 	.word	index@(_Z17MatrixAdditionRowPfPKfS_i)
        /*0020*/ 	.word	0x00000016


	//----- nvinfo : EIATTR_FRAME_SIZE
	.align		4
.L_5:
        /*0024*/ 	.byte	0x04, 0x11
        /*0026*/ 	.short	(.L_7 - .L_6)
	.align		4
.L_6:
        /*0028*/ 	.word	index@(_Z17MatrixAdditionRowPfPKfS_i)
        /*002c*/ 	.word	0x00000000


	//----- nvinfo : EIATTR_REGCOUNT
	.align		4
.L_7:
        /*0030*/ 	.byte	0x04, 0x2f
        /*0032*/ 	.short	(.L_9 - .L_8)
	.align		4
.L_8:
        /*0034*/ 	.word	index@(_Z17MatrixAdditionColPfPKfS_i)
        /*0038*/ 	.word	0x0000001c


	//----- nvinfo : EIATTR_FRAME_SIZE
	.align		4
.L_9:
        /*003c*/ 	.byte	0x04, 0x11
        /*003e*/ 	.short	(.L_11 - .L_10)
	.align		4
.L_10:
        /*0040*/ 	.word	index@(_Z17MatrixAdditionColPfPKfS_i)
        /*0044*/ 	.word	0x00000000


	//----- nvinfo : EIATTR_MIN_STACK_SIZE
	.align		4
.L_11:
        /*0048*/ 	.byte	0x04, 0x12
        /*004a*/ 	.short	(.L_13 - .L_12)
	.align		4
.L_12:
        /*004c*/ 	.word	index@(_Z17MatrixAdditionColPfPKfS_i)
        /*0050*/ 	.word	0x00000000


	//----- nvinfo : EIATTR_MIN_STACK_SIZE
	.align		4
.L_13:
        /*0054*/ 	.byte	0x04, 0x12
        /*0056*/ 	.short	(.L_15 - .L_14)
	.align		4
.L_14:
        /*0058*/ 	.word	index@(_Z17MatrixAdditionRowPfPKfS_i)
        /*005c*/ 	.word	0x00000000


	//----- nvinfo : EIATTR_MIN_STACK_SIZE
	.align		4
.L_15:
        /*0060*/ 	.byte	0x04, 0x12
        /*0062*/ 	.short	(.L_17 - .L_16)
	.align		4
.L_16:
        /*0064*/ 	.word	index@(_Z14MatrixAdditionPfPKfS_i)
        /*0068*/ 	.word	0x00000000
.L_17:


//--------------------- .nv.compat                --------------------------
	.section	.nv.compat,"",@"SHT_CUDA_COMPAT_INFO"
	.align	4
        /*0000*/ 	.byte	0x02, 0x09, 0x00, 0x00, 0x02, 0x02, 0x01, 0x00, 0x02, 0x05, 0x05, 0x00, 0x03, 0x07, 0x01, 0x01
        /*0010*/ 	.byte	0x02, 0x03, 0x00, 0x00, 0x02, 0x06, 0x01, 0x00, 0x04, 0x0b, 0x08, 0x00, 0x09, 0x00, 0x00, 0x00
        /*0020*/ 	.byte	0x00, 0x00, 0x00, 0x00


//--------------------- .nv.info._Z17MatrixAdditionColPfPKfS_i --------------------------
	.section	.nv.info._Z17MatrixAdditionColPfPKfS_i,"",@"SHT_CUDA_INFO"
	.sectionflags	@""
	.align	4


	//----- nvinfo : EIATTR_CUDA_API_VERSION
	.align		4
        /*0000*/ 	.byte	0x04, 0x37
        /*0002*/ 	.short	(.L_19 - .L_18)
.L_18:
        /*0004*/ 	.word	0x00000082


	//----- nvinfo : EIATTR_KPARAM_INFO
	.align		4
.L_19:
        /*0008*/ 	.byte	0x04, 0x17
        /*000a*/ 	.short	(.L_21 - .L_20)
.L_20:
        /*000c*/ 	.word	0x00000000
        /*0010*/ 	.short	0x0003
        /*0012*/ 	.short	0x0018
        /*0014*/ 	.byte	0x00, 0xf0, 0x11, 0x00


	//----- nvinfo : EIATTR_KPARAM_INFO
	.align		4
.L_21:
        /*0018*/ 	.byte	0x04, 0x17
        /*001a*/ 	.short	(.L_23 - .L_22)
.L_22:
        /*001c*/ 	.word	0x00000000
        /*0020*/ 	.short	0x0002
        /*0022*/ 	.short	0x0010
        /*0024*/ 	.byte	0x00, 0xf5, 0x21, 0x00


	//----- nvinfo : EIATTR_KPARAM_INFO
	.align		4
.L_23:
        /*0028*/ 	.byte	0x04, 0x17
        /*002a*/ 	.short	(.L_25 - .L_24)
.L_24:
        /*002c*/ 	.word	0x00000000
        /*0030*/ 	.short	0x0001
        /*0032*/ 	.short	0x0008
        /*0034*/ 	.byte	0x00, 0xf5, 0x21, 0x00


	//----- nvinfo : EIATTR_KPARAM_INFO
	.align		4
.L_25:
        /*0038*/ 	.byte	0x04, 0x17
        /*003a*/ 	.short	(.L_27 - .L_26)
.L_26:
        /*003c*/ 	.word	0x00000000
        /*0040*/ 	.short	0x0000
        /*0042*/ 	.short	0x0000
        /*0044*/ 	.byte	0x00, 0xf5, 0x21, 0x00


	//----- nvinfo : EIATTR_SPARSE_MMA_MASK
	.align		4
.L_27:
        /*0048*/ 	.byte	0x03, 0x50
        /*004a*/ 	.short	0x0000


	//----- nvinfo : EIATTR_MAXREG_COUNT
	.align		4
        /*004c*/ 	.byte	0x03, 0x1b
        /*004e*/ 	.short	0x00ff


	//----- nvinfo : EIATTR_MERCURY_ISA_VERSION
	.align		4
        /*0050*/ 	.byte	0x03, 0x5f
        /*0052*/ 	.short	0x0101


	//----- nvinfo : EIATTR_VRC_CTA_INIT_COUNT
	.align		4
        /*0054*/ 	.byte	0x02, 0x4a
	.zero		1
	.zero		1


	//----- nvinfo : EIATTR_EXIT_INSTR_OFFSETS
	.align		4
        /*0058*/ 	.byte	0x04, 0x1c
        /*005a*/ 	.short	(.L_29 - .L_28)


	//   ....[0]....
.L_28:
        /*005c*/ 	.word	0x00000080


	//   ....[1]....
        /*0060*/ 	.word	0x000008a0


	//   ....[2]....
        /*0064*/ 	.word	0x00000cc0


	//   ....[3]....
        /*0068*/ 	.word	0x00000f20


	//   ....[4]....
        /*006c*/ 	.word	0x00001030


	//----- nvinfo : EIATTR_CBANK_PARAM_SIZE
	.align		4
.L_29:
        /*0070*/ 	.byte	0x03, 0x19
        /*0072*/ 	.short	0x001c


	//----- nvinfo : EIATTR_PARAM_CBANK
	.align		4
        /*0074*/ 	.byte	0x04, 0x0a
        /*0076*/ 	.short	(.L_31 - .L_30)
	.align		4
.L_30:
        /*0078*/ 	.word	index@(.nv.constant0._Z17MatrixAdditionColPfPKfS_i)
        /*007c*/ 	.short	0x0380
        /*007e*/ 	.short	0x001c


	//----- nvinfo : EIATTR_SW_WAR
	.align		4
.L_31:
        /*0080*/ 	.byte	0x04, 0x36
        /*0082*/ 	.short	(.L_33 - .L_32)
.L_32:
        /*0084*/ 	.word	0x00000008
.L_33:


//--------------------- .nv.info._Z17MatrixAdditionRowPfPKfS_i --------------------------
	.section	.nv.info._Z17MatrixAdditionRowPfPKfS_i,"",@"SHT_CUDA_INFO"
	.sectionflags	@""
	.align	4


	//----- nvinfo : EIATTR_CUDA_API_VERSION
	.align		4
        /*0000*/ 	.byte	0x04, 0x37
        /*0002*/ 	.short	(.L_35 - .L_34)
.L_34:
        /*0004*/ 	.word	0x00000082


	//----- nvinfo : EIATTR_KPARAM_INFO
	.align		4
.L_35:
        /*0008*/ 	.byte	0x04, 0x17
        /*000a*/ 	.short	(.L_37 - .L_36)
.L_36:
        /*000c*/ 	.word	0x00000000
        /*0010*/ 	.short	0x0003
        /*0012*/ 	.short	0x0018
        /*0014*/ 	.byte	0x00, 0xf0, 0x11, 0x00


	//----- nvinfo : EIATTR_KPARAM_INFO
	.align		4
.L_37:
        /*0018*/ 	.byte	0x04, 0x17
        /*001a*/ 	.short	(.L_39 - .L_38)
.L_38:
        /*001c*/ 	.word	0x00000000
        /*0020*/ 	.short	0x0002
        /*0022*/ 	.short	0x0010
        /*0024*/ 	.byte	0x00, 0xf5, 0x21, 0x00


	//----- nvinfo : EIATTR_KPARAM_INFO
	.align		4
.L_39:
        /*0028*/ 	.byte	0x04, 0x17
        /*002a*/ 	.short	(.L_41 - .L_40)
.L_40:
        /*002c*/ 	.word	0x00000000
        /*0030*/ 	.short	0x0001
        /*0032*/ 	.short	0x0008
        /*0034*/ 	.byte	0x00, 0xf5, 0x21, 0x00


	//----- nvinfo : EIATTR_KPARAM_INFO
	.align		4
.L_41:
        /*0038*/ 	.byte	0x04, 0x17
        /*003a*/ 	.short	(.L_43 - .L_42)
.L_42:
        /*003c*/ 	.word	0x00000000
        /*0040*/ 	.short	0x0000
        /*0042*/ 	.short	0x0000
        /*0044*/ 	.byte	0x00, 0xf5, 0x21, 0x00


	//----- nvinfo : EIATTR_SPARSE_MMA_MASK
	.align		4
.L_43:
        /*0048*/ 	.byte	0x03, 0x50
        /*004a*/ 	.short	0x0000


	//----- nvinfo : EIATTR_MAXREG_COUNT
	.align		4
        /*004c*/ 	.byte	0x03, 0x1b
        /*004e*/ 	.short	0x00ff


	//----- nvinfo : EIATTR_MERCURY_ISA_VERSION
	.align		4
        /*0050*/ 	.byte	0x03, 0x5f
        /*0052*/ 	.short	0x0101


	//----- nvinfo : EIATTR_VRC_CTA_INIT_COUNT
	.align		4
        /*0054*/ 	.byte	0x02, 0x4a
	.zero		1
	.zero		1


	//----- nvinfo : EIATTR_EXIT_INSTR_OFFSETS
	.align		4
        /*0058*/ 	.byte	0x04, 0x1c
        /*005a*/ 	.short	(.L_45 - .L_44)


	//   ....[0]....
.L_44:
        /*005c*/ 	.word	0x00000070


	//   ....[1]....
        /*0060*/ 	.word	0x00000090


	//   ....[2]....
        /*0064*/ 	.word	0x00000690


	//   ....[3]....
        /*0068*/ 	.word	0x00000960


	//   ....[4]....
        /*006c*/ 	.word	0x00000b30


	//   ....[5]....
        /*0070*/ 	.word	0x00000c40


	//----- nvinfo : EIATTR_CBANK_PARAM_SIZE
	.align		4
.L_45:
        /*0074*/ 	.byte	0x03, 0x19
        /*0076*/ 	.short	0x001c


	//----- nvinfo : EIATTR_PARAM_CBANK
	.align		4
        /*0078*/ 	.byte	0x04, 0x0a
        /*007a*/ 	.short	(.L_47 - .L_46)
	.align		4
.L_46:
        /*007c*/ 	.word	index@(.nv.constant0._Z17MatrixAdditionRowPfPKfS_i)
        /*0080*/ 	.short	0x0380
        /*0082*/ 	.short	0x001c


	//----- nvinfo : EIATTR_SW_WAR
	.align		4
.L_47:
        /*0084*/ 	.byte	0x04, 0x36
        /*0086*/ 	.short	(.L_49 - .L_48)
.L_48:
        /*0088*/ 	.word	0x00000008
.L_49:


//--------------------- .nv.info._Z14MatrixAdditionPfPKfS_i --------------------------
	.section	.nv.info._Z14MatrixAdditionPfPKfS_i,"",@"SHT_CUDA_INFO"
	.sectionflags	@""
	.align	4


	//----- nvinfo : EIATTR_CUDA_API_VERSION
	.align		4
        /*0000*/ 	.byte	0x04, 0x37
        /*0002*/ 	.short	(.L_51 - .L_50)
.L_50:
        /*0004*/ 	.word	0x00000082


	//----- nvinfo : EIATTR_KPARAM_INFO
	.align		4
.L_51:
        /*0008*/ 	.byte	0x04, 0x17
        /*000a*/ 	.short	(.L_53 - .L_52)
.L_52:
        /*000c*/ 	.word	0x00000000
        /*0010*/ 	.short	0x0003
        /*0012*/ 	.short	0x0018
        /*0014*/ 	.byte	0x00, 0xf0, 0x11, 0x00


	//----- nvinfo : EIATTR_KPARAM_INFO
	.align		4
.L_53:
        /*0018*/ 	.byte	0x04, 0x17
        /*001a*/ 	.short	(.L_55 - .L_54)
.L_54:
        /*001c*/ 	.word	0x00000000
        /*0020*/ 	.short	0x0002
        /*0022*/ 	.short	0x0010
        /*0024*/ 	.byte	0x00, 0xf5, 0x21, 0x00


	//----- nvinfo : EIATTR_KPARAM_INFO
	.align		4
.L_55:
        /*0028*/ 	.byte	0x04, 0x17
        /*002a*/ 	.short	(.L_57 - .L_56)
.L_56:
        /*002c*/ 	.word	0x00000000
        /*0030*/ 	.short	0x0001
        /*0032*/ 	.short	0x0008
        /*0034*/ 	.byte	0x00, 0xf5, 0x21, 0x00


	//----- nvinfo : EIATTR_KPARAM_INFO
	.align		4
.L_57:
        /*0038*/ 	.byte	0x04, 0x17
        /*003a*/ 	.short	(.L_59 - .L_58)
.L_58:
        /*003c*/ 	.word	0x00000000
        /*0040*/ 	.short	0x0000
        /*0042*/ 	.short	0x0000
        /*0044*/ 	.byte	0x00, 0xf5, 0x21, 0x00


	//----- nvinfo : EIATTR_SPARSE_MMA_MASK
	.align		4
.L_59:
        /*0048*/ 	.byte	0x03, 0x50
        /*004a*/ 	.short	0x0000


	//----- nvinfo : EIATTR_MAXREG_COUNT
	.align		4
        /*004c*/ 	.byte	0x03, 0x1b
        /*004e*/ 	.short	0x00ff


	//----- nvinfo : EIATTR_MERCURY_ISA_VERSION
	.align		4
        /*0050*/ 	.byte	0x03, 0x5f
        /*0052*/ 	.short	0x0101


	//----- nvinfo : EIATTR_VRC_CTA_INIT_COUNT
	.align		4
        /*0054*/ 	.byte	0x02, 0x4a
	.zero		1
	.zero		1


	//----- nvinfo : EIATTR_EXIT_INSTR_OFFSETS
	.align		4
        /*0058*/ 	.byte	0x04, 0x1c
        /*005a*/ 	.short	(.L_61 - .L_60)


	//   ....[0]....
.L_60:
        /*005c*/ 	.word	0x000000c0


	//   ....[1]....
        /*0060*/ 	.word	0x00000190


	//----- nvinfo : EIATTR_CBANK_PARAM_SIZE
	.align		4
.L_61:
        /*0064*/ 	.byte	0x03, 0x19
        /*0066*/ 	.short	0x001c


	//----- nvinfo : EIATTR_PARAM_CBANK
	.align		4
        /*0068*/ 	.byte	0x04, 0x0a
        /*006a*/ 	.short	(.L_63 - .L_62)
	.align		4
.L_62:
        /*006c*/ 	.word	index@(.nv.constant0._Z14MatrixAdditionPfPKfS_i)
        /*0070*/ 	.short	0x0380
        /*0072*/ 	.short	0x001c


	//----- nvinfo : EIATTR_SW_WAR
	.align		4
.L_63:
        /*0074*/ 	.byte	0x04, 0x36
        /*0076*/ 	.short	(.L_65 - .L_64)
.L_64:
        /*0078*/ 	.word	0x00000008
.L_65:


//--------------------- .nv.callgraph             --------------------------
	.section	.nv.callgraph,"",@"SHT_CUDA_CALLGRAPH"
	.align	4
	.sectionentsize	8
	.align		4
        /*0000*/ 	.word	0x00000000
	.align		4
        /*0004*/ 	.word	0xffffffff
	.align		4
        /*0008*/ 	.word	0x00000000
	.align		4
        /*000c*/ 	.word	0xfffffffe
	.align		4
        /*0010*/ 	.word	0x00000000
	.align		4
        /*0014*/ 	.word	0xfffffffd
	.align		4
        /*0018*/ 	.word	0x00000000
	.align		4
        /*001c*/ 	.word	0xfffffffc


//--------------------- .text._Z17MatrixAdditionColPfPKfS_i --------------------------
	.section	.text._Z17MatrixAdditionColPfPKfS_i,"ax",@progbits
	.align	128
        .global         _Z17MatrixAdditionColPfPKfS_i
        .type           _Z17MatrixAdditionColPfPKfS_i,@function
        .size           _Z17MatrixAdditionColPfPKfS_i,(.L_x_13 - _Z17MatrixAdditionColPfPKfS_i)
        .other          _Z17MatrixAdditionColPfPKfS_i,@"STO_CUDA_ENTRY STV_DEFAULT"
_Z17MatrixAdditionColPfPKfS_i:
.text._Z17MatrixAdditionColPfPKfS_i:
[----:B------:R-:W-:Y:S01]  /*0000*/  LDC R1, c[0x0][0x37c] ;  /* 0x0000df00ff017b82 */ /* 0x000fe20000000800 */
[----:B------:R-:W0:Y:S07]  /*0010*/  S2R R2, SR_TID.X ;  /* 0x0000000000027919 */ /* 0x000e2e0000002100 */
[----:B------:R-:W0:Y:S08]  /*0020*/  S2UR UR4, SR_CTAID.X ;  /* 0x00000000000479c3 */ /* 0x000e300000002500 */
[----:B------:R-:W0:Y:S08]  /*0030*/  LDC R3, c[0x0][0x360] ;  /* 0x0000d800ff037b82 */ /* 0x000e300000000800 */
[----:B------:R-:W1:Y:S01]  /*0040*/  LDC R0, c[0x0][0x398] ;  /* 0x0000e600ff007b82 */ /* 0x000e620000000800 */
[----:B0-----:R-:W-:Y:S01]  /*0050*/  IMAD R3, R3, UR4, R2 ;  /* 0x0000000403037c24 */ /* 0x001fe2000f8e0202 */
[----:B-1----:R-:W-:-:S04]  /*0060*/  ISETP.GE.AND P0, PT, R0, 0x1, PT ;  /* 0x000000010000780c */ /* 0x002fc80003f06270 */
[----:B------:R-:W-:-:S13]  /*0070*/  ISETP.GE.OR P0, PT, R3, R0, !P0 ;  /* 0x000000000300720c */ /* 0x000fda0004706670 */
[----:B------:R-:W-:Y:S05]  /*0080*/  @P0 EXIT ;  /* 0x000000000000094d */ /* 0x000fea0003800000 */
[C---:B------:R-:W-:Y:S01]  /*0090*/  IADD3 R2, PT, PT, R0.reuse, -0x1, RZ ;  /* 0xffffffff00027810 */ /* 0x040fe20007ffe0ff */
[----:B------:R-:W0:Y:S01]  /*00a0*/  LDCU.64 UR4, c[0x0][0x358] ;  /* 0x00006b00ff0477ac */ /* 0x000e220008000a00 */
[----:B------:R-:W-:Y:S02]  /*00b0*/  LOP3.LUT R20, R0, 0xf, RZ, 0xc0, !PT ;  /* 0x0000000f00147812 */ /* 0x000fe400078ec0ff */
[----:B------:R-:W-:Y:S01]  /*00c0*/  ISETP.GE.U32.AND P1, PT, R2, 0xf, PT ;  /* 0x0000000f0200780c */ /* 0x000fe20003f26070 */
[----:B------:R-:W-:Y:S01]  /*00d0*/  HFMA2 R2, -RZ, RZ, 0, 0 ;  /* 0x00000000ff027431 */ /* 0x000fe200000001ff */
[----:B------:R-:W-:-:S11]  /*00e0*/  ISETP.NE.AND P0, PT, R20, RZ, PT ;  /* 0x000000ff1400720c */ /* 0x000fd60003f05270 */
[----:B------:R-:W-:Y:S05]  /*00f0*/  @!P1 BRA `(.L_x_0) ;  /* 0x0000000400e89947 */ /* 0x000fea0003800000 */
[----:B------:R-:W-:Y:S02]  /*0100*/  LOP3.LUT R2, R0, 0x7ffffff0, RZ, 0xc0, !PT ;  /* 0x7ffffff000027812 */ /* 0x000fe400078ec0ff */
[----:B------:R-:W-:Y:S02]  /*0110*/  MOV R5, R3 ;  /* 0x0000000300057202 */ /* 0x000fe40000000f00 */
[----:B------:R-:W-:-:S07]  /*0120*/  IADD3 R4, PT, PT, -R2, RZ, RZ ;  /* 0x000000ff02047210 */ /* 0x000fce0007ffe1ff */
.L_x_1:
[----:B---3--:R-:W1:Y:S08]  /*0130*/  LDC.64 R14, c[0x0][0x388] ;  /* 0x0000e200ff0e7b82 */ /* 0x008e700000000a00 */
[----:B------:R-:W2:Y:S08]  /*0140*/  LDC.64 R16, c[0x0][0x390] ;  /* 0x0000e400ff107b82 */ /* 0x000eb00000000a00 */
[----:B------:R-:W3:Y:S01]  /*0150*/  LDC.64 R6, c[0x0][0x380] ;  /* 0x0000e000ff067b82 */ /* 0x000ee20000000a00 */
[----:B-1----:R-:W-:-:S05]  /*0160*/  IMAD.WIDE R14, R5, 0x4, R14 ;  /* 0x00000004050e7825 */ /* 0x002fca00078e020e */
[----:B0-----:R-:W4:Y:S01]  /*0170*/  LDG.E R8, desc[UR4][R14.64] ;  /* 0x000000040e087981 */ /* 0x001f22000c1e1900 */
[----:B--2---:R-:W-:-:S05]  /*0180*/  IMAD.WIDE R16, R5, 0x4, R16 ;  /* 0x0000000405107825 */ /* 0x004fca00078e0210 */
[----:B------:R-:W4:Y:S01]  /*0190*/  LDG.E R9, desc[UR4][R16.64] ;  /* 0x0000000410097981 */ /* 0x000f22000c1e1900 */
[----:B------:R-:W-:-:S04]  /*01a0*/  IMAD.WIDE.U32 R10, R0, 0x4, R14 ;  /* 0x00000004000a7825 */ /* 0x000fc800078e000e */
[----:B---3--:R-:W-:-:S04]  /*01b0*/  IMAD.WIDE R6, R5, 0x4, R6 ;  /* 0x0000000405067825 */ /* 0x008fc800078e0206 */
[----:B----4-:R-:W-:Y:S01]  /*01c0*/  FADD R21, R8, R9 ;  /* 0x0000000908157221 */ /* 0x010fe20000000000 */
[----:B------:R-:W-:-:S04]  /*01d0*/  IMAD.WIDE.U32 R8, R0, 0x4, R16 ;  /* 0x0000000400087825 */ /* 0x000fc800078e0010 */
[----:B------:R0:W-:Y:S04]  /*01e0*/  STG.E desc[UR4][R6.64], R21 ;  /* 0x0000001506007986 */ /* 0x0001e8000c101904 */
[----:B------:R-:W2:Y:S04]  /*01f0*/  LDG.E R18, desc[UR4][R10.64] ;  /* 0x000000040a127981 */ /* 0x000ea8000c1e1900 */
[----:B------:R-:W2:Y:S01]  /*0200*/  LDG.E R19, desc[UR4][R8.64] ;  /* 0x0000000408137981 */ /* 0x000ea2000c1e1900 */
[----:B------:R-:W-:-:S04]  /*0210*/  IMAD.WIDE.U32 R12, R0, 0x4, R6 ;  /* 0x00000004000c7825 */ /* 0x000fc800078e0006 */
[----:B------:R-:W-:-:S04]  /*0220*/  IMAD.WIDE.U32 R16, R0, 0x4, R10 ;  /* 0x0000000400107825 */ /* 0x000fc800078e000a */
[----:B------:R-:W-:-:S04]  /*0230*/  IMAD.WIDE.U32 R14, R0, 0x4, R8 ;  /* 0x00000004000e7825 */ /* 0x000fc800078e0008 */
[----:B--2---:R-:W-:-:S05]  /*0240*/  FADD R23, R18, R19 ;  /* 0x0000001312177221 */ /* 0x004fca0000000000 */
[----:B------:R1:W-:Y:S04]  /*0250*/  STG.E desc[UR4][R12.64], R23 ;  /* 0x000000170c007986 */ /* 0x0003e8000c101904 */
[----:B------:R-:W2:Y:S04]  /*0260*/  LDG.E R22, desc[UR4][R16.64] ;  /* 0x0000000410167981 */ /* 0x000ea8000c1e1900 */
[----:B------:R-:W2:Y:S01]  /*0270*/  LDG.E R25, desc[UR4][R14.64] ;  /* 0x000000040e197981 */ /* 0x000ea2000c1e1900 */
[----:B------:R-:W-:-:S04]  /*0280*/  IMAD.WIDE.U32 R18, R0, 0x4, R12 ;  /* 0x0000000400127825 */ /* 0x000fc800078e000c */
[----:B------:R-:W-:-:S04]  /*0290*/  IMAD.WIDE.U32 R10, R0, 0x4, R16 ;  /* 0x00000004000a7825 */ /* 0x000fc800078e0010 */
[----:B0-----:R-:W-:-:S04]  /*02a0*/  IMAD.WIDE.U32 R6, R0, 0x4, R14 ;  /* 0x0000000400067825 */ /* 0x001fc800078e000e */
[----:B--2---:R-:W-:-:S05]  /*02b0*/  FADD R25, R22, R25 ;  /* 0x0000001916197221 */ /* 0x004fca0000000000 */
[----:B------:R0:W-:Y:S04]  /*02c0*/  STG.E desc[UR4][R18.64], R25 ;  /* 0x0000001912007986 */ /* 0x0001e8000c101904 */
[----:B------:R-:W2:Y:S04]  /*02d0*/  LDG.E R21, desc[UR4][R10.64] ;  /* 0x000000040a157981 */ /* 0x000ea8000c1e1900 */
[----:B------:R-:W2:Y:S01]  /*02e0*/  LDG.E R22, desc[UR4][R6.64] ;  /* 0x0000000406167981 */ /* 0x000ea2000c1e1900 */
[----:B------:R-:W-:-:S04]  /*02f0*/  IMAD.WIDE.U32 R8, R0, 0x4, R18 ;  /* 0x0000000400087825 */ /* 0x000fc800078e0012 */
[----:B------:R-:W-:-:S04]  /*0300*/  IMAD.WIDE.U32 R16, R0, 0x4, R10 ;  /* 0x0000000400107825 */ /* 0x000fc800078e000a */
[----:B-1----:R-:W-:-:S04]  /*0310*/  IMAD.WIDE.U32 R12, R0, 0x4, R6 ;  /* 0x00000004000c7825 */ /* 0x002fc800078e0006 */
[----:B--2---:R-:W-:-:S05]  /*0320*/  FADD R21, R21, R22 ;  /* 0x0000001615157221 */ /* 0x004fca0000000000 */
        /* <DEDUP_REMOVED lines=8> */
[----:B------:R-:W3:Y:S04]  /*03b0*/  LDG.E R22, desc[UR4][R10.64] ;  /* 0x000000040a167981 */ /* 0x000ee8000c1e1900 */
[----:B0-----:R-:W3:Y:S01]  /*03c0*/  LDG.E R25, desc[UR4][R6.64] ;  /* 0x0000000406197981 */ /* 0x001ee2000c1e1900 */
[----:B------:R-:W-:-:S04]  /*03d0*/  IMAD.WIDE.U32 R18, R0, 0x4, R14 ;  /* 0x0000000400127825 */ /* 0x000fc800078e000e */
[----:B------:R-:W-:-:S04]  /*03e0*/  IMAD.WIDE.U32 R16, R0, 0x4, R10 ;  /* 0x0000000400107825 */ /* 0x000fc800078e000a */
[----:B-1----:R-:W-:-:S04]  /*03f0*/  IMAD.WIDE.U32 R8, R0, 0x4, R6 ;  /* 0x0000000400087825 */ /* 0x002fc800078e0006 */
[----:B---3--:R-:W-:-:S05]  /*0400*/  FADD R25, R22, R25 ;  /* 0x0000001916197221 */ /* 0x008fca0000000000 */
[----:B------:R0:W-:Y:S04]  /*0410*/  STG.E desc[UR4][R18.64], R25 ;  /* 0x0000001912007986 */ /* 0x0001e8000c101904 */
[----:B------:R-:W3:Y:S04]  /*0420*/  LDG.E R21, desc[UR4][R16.64] ;  /* 0x0000000410157981 */ /* 0x000ee8000c1e1900 */
[----:B------:R-:W3:Y:S01]  /*0430*/  LDG.E R22, desc[UR4][R8.64] ;  /* 0x0000000408167981 */ /* 0x000ee2000c1e1900 */
[----:B------:R-:W-:-:S04]  /*0440*/  IMAD.WIDE.U32 R12, R0, 0x4, R18 ;  /* 0x00000004000c7825 */ /* 0x000fc800078e0012 */
[----:B------:R-:W-:-:S04]  /*0450*/  IMAD.WIDE.U32 R10, R0, 0x4, R16 ;  /* 0x00000004000a7825 */ /* 0x000fc800078e0010 */
[----:B------:R-:W-:-:S04]  /*0460*/  IMAD.WIDE.U32 R6, R0, 0x4, R8 ;  /* 0x0000000400067825 */ /* 0x000fc800078e0008 */
[----:B---3--:R-:W-:-:S05]  /*0470*/  FADD R21, R21, R22 ;  /* 0x0000001615157221 */ /* 0x008fca0000000000 */
[----:B------:R1:W-:Y:S04]  /*0480*/  STG.E desc[UR4][R12.64], R21 ;  /* 0x000000150c007986 */ /* 0x0003e8000c101904 */
[----:B------:R-:W3:Y:S04]  /*0490*/  LDG.E R22, desc[UR4][R10.64] ;  /* 0x000000040a167981 */ /* 0x000ee8000c1e1900 */
[----:B--2---:R-:W3:Y:S01]  /*04a0*/  LDG.E R23, desc[UR4][R6.64] ;  /* 0x0000000406177981 */ /* 0x004ee2000c1e1900 */
[----:B------:R-:W-:-:S04]  /*04b0*/  IMAD.WIDE.U32 R14, R0, 0x4, R12 ;  /* 0x00000004000e7825 */ /* 0x000fc800078e000c */
[----:B------:R-:W-:-:S04]  /*04c0*/  IMAD.WIDE.U32 R16, R0, 0x4, R10 ;  /* 0x0000000400107825 */ /* 0x000fc800078e000a */
[----:B------:R-:W-:-:S04]  /*04d0*/  IMAD.WIDE.U32 R8, R0, 0x4, R6 ;  /* 0x0000000400087825 */ /* 0x000fc800078e0006 */
[----:B---3--:R-:W-:-:S05]  /*04e0*/  FADD R23, R22, R23 ;  /* 0x0000001716177221 */ /* 0x008fca0000000000 */
[----:B------:R2:W-:Y:S04]  /*04f0*/  STG.E desc[UR4][R14.64], R23 ;  /* 0x000000170e007986 */ /* 0x0005e8000c101904 */
[----:B------:R-:W3:Y:S04]  /*0500*/  LDG.E R22, desc[UR4][R16.64] ;  /* 0x0000000410167981 */ /* 0x000ee8000c1e1900 */
[----:B0-----:R-:W3:Y:S01]  /*0510*/  LDG.E R25, desc[UR4][R8.64] ;  /* 0x0000000408197981 */ /* 0x001ee2000c1e1900 */
[----:B------:R-:W-:-:S04]  /*0520*/  IMAD.WIDE.U32 R18, R0, 0x4, R14 ;  /* 0x0000000400127825 */ /* 0x000fc800078e000e */
[----:B------:R-:W-:-:S04]  /*0530*/  IMAD.WIDE.U32 R10, R0, 0x4, R16 ;  /* 0x00000004000a7825 */ /* 0x000fc800078e0010 */
[----:B------:R-:W-:-:S04]  /*0540*/  IMAD.WIDE.U32 R6, R0, 0x4, R8 ;  /* 0x0000000400067825 */ /* 0x000fc800078e0008 */
[----:B---3--:R-:W-:-:S05]  /*0550*/  FADD R25, R22, R25 ;  /* 0x0000001916197221 */ /* 0x008fca0000000000 */
[----:B------:R0:W-:Y:S04]  /*0560*/  STG.E desc[UR4][R18.64], R25 ;  /* 0x0000001912007986 */ /* 0x0001e8000c101904 */
[----:B-1----:R-:W3:Y:S04]  /*0570*/  LDG.E R21, desc[UR4][R10.64] ;  /* 0x000000040a157981 */ /* 0x002ee8000c1e1900 */
[----:B------:R-:W3:Y:S01]  /*0580*/  LDG.E R22, desc[UR4][R6.64] ;  /* 0x0000000406167981 */ /* 0x000ee2000c1e1900 */
[----:B------:R-:W-:-:S04]  /*0590*/  IMAD.WIDE.U32 R12, R0, 0x4, R18 ;  /* 0x00000004000c7825 */ /* 0x000fc800078e0012 */
[----:B--2---:R-:W-:-:S04]  /*05a0*/  IMAD.WIDE.U32 R14, R0, 0x4, R10 ;  /* 0x00000004000e7825 */ /* 0x004fc800078e000a */
[----:B------:R-:W-:-:S04]  /*05b0*/  IMAD.WIDE.U32 R8, R0, 0x4, R6 ;  /* 0x0000000400087825 */ /* 0x000fc800078e0006 */
[----:B---3--:R-:W-:-:S05]  /*05c0*/  FADD R21, R21, R22 ;  /* 0x0000001615157221 */ /* 0x008fca0000000000 */
        /* <DEDUP_REMOVED lines=11> */
[----:B-1----:R-:W-:-:S04]  /*0680*/  IMAD.WIDE.U32 R12, R0, 0x4, R10 ;  /* 0x00000004000c7825 */ /* 0x002fc800078e000a */
[----:B------:R-:W-:-:S04]  /*0690*/  IMAD.WIDE.U32 R8, R0, 0x4, R6 ;  /* 0x0000000400087825 */ /* 0x000fc800078e0006 */
        /* <DEDUP_REMOVED lines=23> */
[----:B------:R-:W2:Y:S04]  /*0810*/  LDG.E R10, desc[UR4][R10.64] ;  /* 0x000000040a0a7981 */ /* 0x000ea8000c1e1900 */
[----:B------:R-:W2:Y:S01]  /*0820*/  LDG.E R7, desc[UR4][R6.64] ;  /* 0x0000000406077981 */ /* 0x000ea2000c1e1900 */
[----:B------:R-:W-:-:S04]  /*0830*/  IADD3 R4, PT, PT, R4, 0x10, RZ ;  /* 0x0000001004047810 */ /* 0x000fc80007ffe0ff */
[----:B------:R-:W-:Y:S01]  /*0840*/  ISETP.NE.AND P1, PT, R4, RZ, PT ;  /* 0x000000ff0400720c */ /* 0x000fe20003f25270 */
[C---:B-1----:R-:W-:Y:S01]  /*0850*/  IMAD.WIDE.U32 R14, R0.reuse, 0x4, R18 ;  /* 0x00000004000e7825 */ /* 0x042fe200078e0012 */
[----:B------:R-:W-:-:S03]  /*0860*/  LEA R5, R0, R5, 0x4 ;  /* 0x0000000500057211 */ /* 0x000fc600078e20ff */
[----:B--2---:R-:W-:-:S05]  /*0870*/  FADD R17, R10, R7 ;  /* 0x000000070a117221 */ /* 0x004fca0000000000 */
[----:B------:R3:W-:Y:S03]  /*0880*/  STG.E desc[UR4][R14.64], R17 ;  /* 0x000000110e007986 */ /* 0x0007e6000c101904 */
[----:B------:R-:W-:Y:S05]  /*0890*/  @P1 BRA `(.L_x_1) ;  /* 0xfffffff800241947 */ /* 0x000fea000383ffff */
.L_x_0:
[----:B0-----:R-:W-:Y:S05]  /*08a0*/  @!P0 EXIT ;  /* 0x000000000000894d */ /* 0x001fea0003800000 */
[----:B------:R-:W-:Y:S02]  /*08b0*/  ISETP.GE.U32.AND P0, PT, R20, 0x8, PT ;  /* 0x000000081400780c */ /* 0x000fe40003f06070 */
[----:B---3--:R-:W-:-:S04]  /*08c0*/  LOP3.LUT R18, R0, 0x7, RZ, 0xc0, !PT ;  /* 0x0000000700127812 */ /* 0x008fc800078ec0ff */
[----:B------:R-:W-:-:S07]  /*08d0*/  ISETP.NE.AND P1, PT, R18, RZ, PT ;  /* 0x000000ff1200720c */ /* 0x000fce0003f25270 */
[----:B------:R-:W-:Y:S06]  /*08e0*/  @!P0 BRA `(.L_x_2) ;  /* 0x0000000000f48947 */ /* 0x000fec0003800000 */
[----:B------:R-:W0:Y:S01]  /*08f0*/  LDC.64 R4, c[0x0][0x388] ;  /* 0x0000e200ff047b82 */ /* 0x000e220000000a00 */
[----:B------:R-:W-:-:S07]  /*0900*/  IMAD R11, R2, R0, R3 ;  /* 0x00000000020b7224 */ /* 0x000fce00078e0203 */
[----:B------:R-:W1:Y:S08]  /*0910*/  LDC.64 R6, c[0x0][0x390] ;  /* 0x0000e400ff067b82 */ /* 0x000e700000000a00 */
[----:B------:R-:W2:Y:S01]  /*0920*/  LDC.64 R8, c[0x0][0x380] ;  /* 0x0000e000ff087b82 */ /* 0x000ea20000000a00 */
[----:B0-----:R-:W-:-:S05]  /*0930*/  IMAD.WIDE R4, R11, 0x4, R4 ;  /* 0x000000040b047825 */ /* 0x001fca00078e0204 */
[----:B------:R-:W3:Y:S01]  /*0940*/  LDG.E R10, desc[UR4][R4.64] ;  /* 0x00000004040a7981 */ /* 0x000ee2000c1e1900 */
[----:B-1----:R-:W-:-:S05]  /*0950*/  IMAD.WIDE R6, R11, 0x4, R6 ;  /* 0x000000040b067825 */ /* 0x002fca00078e0206 */
[----:B------:R-:W3:Y:S01]  /*0960*/  LDG.E R13, desc[UR4][R6.64] ;  /* 0x00000004060d7981 */ /* 0x000ee2000c1e1900 */
[----:B--2---:R-:W-:-:S04]  /*0970*/  IMAD.WIDE R8, R11, 0x4, R8 ;  /* 0x000000040b087825 */ /* 0x004fc800078e0208 */
[----:B---3--:R-:W-:Y:S01]  /*0980*/  FADD R19, R10, R13 ;  /* 0x0000000d0a137221 */ /* 0x008fe20000000000 */
[----:B------:R-:W-:-:S04]  /*0990*/  IMAD.WIDE.U32 R10, R0, 0x4, R4 ;  /* 0x00000004000a7825 */ /* 0x000fc800078e0004 */
[C---:B------:R-:W-:Y:S01]  /*09a0*/  IMAD.WIDE.U32 R12, R0.reuse, 0x4, R6 ;  /* 0x00000004000c7825 */ /* 0x040fe200078e0006 */
        /* <DEDUP_REMOVED lines=11> */
[----:B0-----:R-:W-:-:S04]  /*0a60*/  IMAD.WIDE.U32 R8, R0, 0x4, R4 ;  /* 0x0000000400087825 */ /* 0x001fc800078e0004 */
[----:B------:R-:W-:-:S04]  /*0a70*/  IMAD.WIDE.U32 R10, R0, 0x4, R6 ;  /* 0x00000004000a7825 */ /* 0x000fc800078e0006 */
        /* <DEDUP_REMOVED lines=10> */
[----:B-1----:R-:W3:Y:S01]  /*0b20*/  LDG.E R21, desc[UR4][R6.64] ;  /* 0x0000000406157981 */ /* 0x002ee2000c1e1900 */
        /* <DEDUP_REMOVED lines=12> */
[----:B--2---:R-:W2:Y:S04]  /*0bf0*/  LDG.E R19, desc[UR4][R4.64] ;  /* 0x0000000404137981 */ /* 0x004ea8000c1e1900 */
[----:B------:R-:W2:Y:S01]  /*0c00*/  LDG.E R20, desc[UR4][R6.64] ;  /* 0x0000000406147981 */ /* 0x000ea2000c1e1900 */
[----:B------:R-:W-:-:S04]  /*0c10*/  IMAD.WIDE.U32 R12, R0, 0x4, R16 ;  /* 0x00000004000c7825 */ /* 0x000fc800078e0010 */
[----:B------:R-:W-:-:S04]  /*0c20*/  IMAD.WIDE.U32 R8, R0, 0x4, R4 ;  /* 0x0000000400087825 */ /* 0x000fc800078e0004 */
[----:B------:R-:W-:-:S04]  /*0c30*/  IMAD.WIDE.U32 R10, R0, 0x4, R6 ;  /* 0x00000004000a7825 */ /* 0x000fc800078e0006 */
[----:B--2---:R-:W-:-:S05]  /*0c40*/  FADD R19, R19, R20 ;  /* 0x0000001413137221 */ /* 0x004fca0000000000 */
[----:B------:R2:W-:Y:S04]  /*0c50*/  STG.E desc[UR4][R12.64], R19 ;  /* 0x000000130c007986 */ /* 0x0005e8000c101904 */
[----:B------:R-:W0:Y:S04]  /*0c60*/  LDG.E R8, desc[UR4][R8.64] ;  /* 0x0000000408087981 */ /* 0x000e28000c1e1900 */
[----:B------:R-:W0:Y:S01]  /*0c70*/  LDG.E R11, desc[UR4][R10.64] ;  /* 0x000000040a0b7981 */ /* 0x000e22000c1e1900 */
[----:B-1----:R-:W-:Y:S01]  /*0c80*/  IMAD.WIDE.U32 R14, R0, 0x4, R12 ;  /* 0x00000004000e7825 */ /* 0x002fe200078e000c */
[----:B------:R-:W-:-:S03]  /*0c90*/  IADD3 R2, PT, PT, R2, 0x8, RZ ;  /* 0x0000000802027810 */ /* 0x000fc60007ffe0ff */
[----:B0-----:R-:W-:-:S05]  /*0ca0*/  FADD R17, R8, R11 ;  /* 0x0000000b08117221 */ /* 0x001fca0000000000 */
[----:B------:R2:W-:Y:S02]  /*0cb0*/  STG.E desc[UR4][R14.64], R17 ;  /* 0x000000110e007986 */ /* 0x0005e4000c101904 */
.L_x_2:
[----:B------:R-:W-:Y:S05]  /*0cc0*/  @!P1 EXIT ;  /* 0x000000000000994d */ /* 0x000fea0003800000 */
[----:B------:R-:W-:Y:S02]  /*0cd0*/  ISETP.GE.U32.AND P0, PT, R18, 0x4, PT ;  /* 0x000000041200780c */ /* 0x000fe40003f06070 */
[----:B------:R-:W-:-:S04]  /*0ce0*/  LOP3.LUT R4, R0, 0x3, RZ, 0xc0, !PT ;  /* 0x0000000300047812 */ /* 0x000fc800078ec0ff */
[----:B------:R-:W-:-:S07]  /*0cf0*/  ISETP.NE.AND P1, PT, R4, RZ, PT ;  /* 0x000000ff0400720c */ /* 0x000fce0003f25270 */
[----:B------:R-:W-:Y:S06]  /*0d00*/  @!P0 BRA `(.L_x_3) ;  /* 0x0000000000848947 */ /* 0x000fec0003800000 */
[----:B------:R-:W0:Y:S01]  /*0d10*/  LDC.64 R6, c[0x0][0x388] ;  /* 0x0000e200ff067b82 */ /* 0x000e220000000a00 */
[----:B--2---:R-:W-:-:S07]  /*0d20*/  IMAD R13, R2, R0, R3 ;  /* 0x00000000020d7224 */ /* 0x004fce00078e0203 */
[----:B------:R-:W1:Y:S08]  /*0d30*/  LDC.64 R8, c[0x0][0x390] ;  /* 0x0000e400ff087b82 */ /* 0x000e700000000a00 */
[----:B------:R-:W2:Y:S01]  /*0d40*/  LDC.64 R10, c[0x0][0x380] ;  /* 0x0000e000ff0a7b82 */ /* 0x000ea20000000a00 */
[----:B0-----:R-:W-:-:S05]  /*0d50*/  IMAD.WIDE R6, R13, 0x4, R6 ;  /* 0x000000040d067825 */ /* 0x001fca00078e0206 */
[----:B------:R-:W3:Y:S01]  /*0d60*/  LDG.E R5, desc[UR4][R6.64] ;  /* 0x0000000406057981 */ /* 0x000ee2000c1e1900 */
[----:B-1----:R-:W-:-:S05]  /*0d70*/  IMAD.WIDE R8, R13, 0x4, R8 ;  /* 0x000000040d087825 */ /* 0x002fca00078e0208 */
[----:B------:R-:W3:Y:S01]  /*0d80*/  LDG.E R12, desc[UR4][R8.64] ;  /* 0x00000004080c7981 */ /* 0x000ee2000c1e1900 */
[----:B------:R-:W-:-:S04]  /*0d90*/  IMAD.WIDE.U32 R14, R0, 0x4, R8 ;  /* 0x00000004000e7825 */ /* 0x000fc800078e0008 */
[----:B--2---:R-:W-:-:S04]  /*0da0*/  IMAD.WIDE R10, R13, 0x4, R10 ;  /* 0x000000040d0a7825 */ /* 0x004fc800078e020a */
[----:B---3--:R-:W-:Y:S01]  /*0db0*/  FADD R5, R5, R12 ;  /* 0x0000000c05057221 */ /* 0x008fe20000000000 */
        /* <DEDUP_REMOVED lines=18> */
[----:B------:R-:W-:Y:S01]  /*0ee0*/  IMAD.WIDE.U32 R14, R0, 0x4, R18 ;  /* 0x00000004000e7825 */ /* 0x000fe200078e0012 */
[----:B------:R-:W-:-:S03]  /*0ef0*/  IADD3 R2, PT, PT, R2, 0x4, RZ ;  /* 0x0000000402027810 */ /* 0x000fc60007ffe0ff */
[----:B--2---:R-:W-:-:S05]  /*0f00*/  FADD R5, R10, R13 ;  /* 0x0000000d0a057221 */ /* 0x004fca0000000000 */
[----:B------:R1:W-:Y:S02]  /*0f10*/  STG.E desc[UR4][R14.64], R5 ;  /* 0x000000050e007986 */ /* 0x0003e4000c101904 */
.L_x_3:
[----:B------:R-:W-:Y:S05]  /*0f20*/  @!P1 EXIT ;  /* 0x000000000000994d */ /* 0x000fea0003800000 */
[----:B------:R-:W0:Y:S01]  /*0f30*/  LDC.64 R6, c[0x0][0x390] ;  /* 0x0000e400ff067b82 */ /* 0x000e220000000a00 */
[----:B-12---:R-:W-:Y:S01]  /*0f40*/  IMAD R15, R2, R0, R3 ;  /* 0x00000000020f7224 */ /* 0x006fe200078e0203 */
[----:B------:R-:W-:-:S06]  /*0f50*/  IADD3 R14, PT, PT, -R4, RZ, RZ ;  /* 0x000000ff040e7210 */ /* 0x000fcc0007ffe1ff */
[----:B------:R-:W1:Y:S08]  /*0f60*/  LDC.64 R8, c[0x0][0x380] ;  /* 0x0000e000ff087b82 */ /* 0x000e700000000a00 */
[----:B------:R-:W2:Y:S02]  /*0f70*/  LDC.64 R10, c[0x0][0x388] ;  /* 0x0000e200ff0a7b82 */ /* 0x000ea40000000a00 */
.L_x_4:
[----:B0-----:R-:W-:-:S04]  /*0f80*/  IMAD.WIDE R4, R15, 0x4, R6 ;  /* 0x000000040f047825 */ /* 0x001fc800078e0206 */
[C---:B--2---:R-:W-:Y:S02]  /*0f90*/  IMAD.WIDE R12, R15.reuse, 0x4, R10 ;  /* 0x000000040f0c7825 */ /* 0x044fe400078e020a */
[----:B------:R-:W2:Y:S04]  /*0fa0*/  LDG.E R5, desc[UR4][R4.64] ;  /* 0x0000000404057981 */ /* 0x000ea8000c1e1900 */
[----:B------:R-:W2:Y:S01]  /*0fb0*/  LDG.E R12, desc[UR4][R12.64] ;  /* 0x000000040c0c7981 */ /* 0x000ea2000c1e1900 */
[----:B------:R-:W-:Y:S01]  /*0fc0*/  IADD3 R14, PT, PT, R14, 0x1, RZ ;  /* 0x000000010e0e7810 */ /* 0x000fe20007ffe0ff */
[C---:B-1-3--:R-:W-:Y:S01]  /*0fd0*/  IMAD.WIDE R2, R15.reuse, 0x4, R8 ;  /* 0x000000040f027825 */ /* 0x04afe200078e0208 */
[----:B------:R-:W-:Y:S02]  /*0fe0*/  IADD3 R15, PT, PT, R15, R0, RZ ;  /* 0x000000000f0f7210 */ /* 0x000fe40007ffe0ff */
[----:B------:R-:W-:Y:S01]  /*0ff0*/  ISETP.NE.AND P0, PT, R14, RZ, PT ;  /* 0x000000ff0e00720c */ /* 0x000fe20003f05270 */
[----:B--2---:R-:W-:-:S05]  /*1000*/  FADD R17, R12, R5 ;  /* 0x000000050c117221 */ /* 0x004fca0000000000 */
[----:B------:R3:W-:Y:S07]  /*1010*/  STG.E desc[UR4][R2.64], R17 ;  /* 0x0000001102007986 */ /* 0x0007ee000c101904 */
[----:B------:R-:W-:Y:S05]  /*1020*/  @P0 BRA `(.L_x_4) ;  /* 0xfffffffc00d40947 */ /* 0x000fea000383ffff */
[----:B------:R-:W-:Y:S05]  /*1030*/  EXIT ;  /* 0x000000000000794d */ /* 0x000fea0003800000 */
.L_x_5:
[----:B------:R-:W-:-:S00]  /*1040*/  BRA `(.L_x_5) ;  /* 0xfffffffc00fc7947 */ /* 0x000fc0000383ffff */
[----:B------:R-:W-:-:S00]  /*1050*/  NOP ;  /* 0x0000000000007918 */ /* 0x000fc00000000000 */
        /* <DEDUP_REMOVED lines=10> */
.L_x_13:


//--------------------- .text._Z17MatrixAdditionRowPfPKfS_i --------------------------
	.section	.text._Z17MatrixAdditionRowPfPKfS_i,"ax",@progbits
	.align	128
        .global         _Z17MatrixAdditionRowPfPKfS_i
        .type           _Z17MatrixAdditionRowPfPKfS_i,@function
        .size           _Z17MatrixAdditionRowPfPKfS_i,(.L_x_14 - _Z17MatrixAdditionRowPfPKfS_i)
        .other          _Z17MatrixAdditionRowPfPKfS_i,@"STO_CUDA_ENTRY STV_DEFAULT"
_Z17MatrixAdditionRowPfPKfS_i:
.text._Z17MatrixAdditionRowPfPKfS_i:
[----:B------:R-:W-:Y:S01]  /*0000*/  LDC R1, c[0x0][0x37c] ;  /* 0x0000df00ff017b82 */ /* 0x000fe20000000800 */
[----:B------:R-:W0:Y:S07]  /*0010*/  S2R R0, SR_TID.X ;  /* 0x0000000000007919 */ /* 0x000e2e0000002100 */
[----:B------:R-:W0:Y:S08]  /*0020*/  S2UR UR4, SR_CTAID.X ;  /* 0x00000000000479c3 */ /* 0x000e300000002500 */
[----:B------:R-:W0:Y:S08]  /*0030*/  LDC R3, c[0x0][0x360] ;  /* 0x0000d800ff037b82 */ /* 0x000e300000000800 */
[----:B------:R-:W1:Y:S01]  /*0040*/  LDC R2, c[0x0][0x398] ;  /* 0x0000e600ff027b82 */ /* 0x000e620000000800 */
[----:B0-----:R-:W-:-:S05]  /*0050*/  IMAD R3, R3, UR4, R0 ;  /* 0x0000000403037c24 */ /* 0x001fca000f8e0200 */
[----:B-1----:R-:W-:-:S13]  /*0060*/  ISETP.GE.AND P0, PT, R3, R2, PT ;  /* 0x000000020300720c */ /* 0x002fda0003f06270 */
[----:B------:R-:W-:Y:S05]  /*0070*/  @P0 EXIT ;  /* 0x000000000000094d */ /* 0x000fea0003800000 */
[----:B------:R-:W-:-:S13]  /*0080*/  ISETP.GE.AND P0, PT, R2, 0x1, PT ;  /* 0x000000010200780c */ /* 0x000fda0003f06270 */
[----:B------:R-:W-:Y:S05]  /*0090*/  @!P0 EXIT ;  /* 0x000000000000894d */ /* 0x000fea0003800000 */
[C---:B------:R-:W-:Y:S01]  /*00a0*/  ISETP.GE.U32.AND P1, PT, R2.reuse, 0x10, PT ;  /* 0x000000100200780c */ /* 0x040fe20003f26070 */
[----:B------:R-:W-:Y:S01]  /*00b0*/  IMAD R0, R3, R2, RZ ;  /* 0x0000000203007224 */ /* 0x000fe200078e02ff */
[----:B------:R-:W-:Y:S01]  /*00c0*/  LOP3.LUT R14, R2, 0xf, RZ, 0xc0, !PT ;  /* 0x0000000f020e7812 */ /* 0x000fe200078ec0ff */
[----:B------:R-:W0:Y:S01]  /*00d0*/  LDCU.64 UR10, c[0x0][0x358] ;  /* 0x00006b00ff0a77ac */ /* 0x000e220008000a00 */
[----:B------:R-:W-:Y:S02]  /*00e0*/  HFMA2 R3, -RZ, RZ, 0, 0 ;  /* 0x00000000ff037431 */ /* 0x000fe400000001ff */
[----:B------:R-:W-:-:S07]  /*00f0*/  ISETP.NE.AND P0, PT, R14, RZ, PT ;  /* 0x000000ff0e00720c */ /* 0x000fce0003f05270 */
[----:B------:R-:W-:Y:S06]  /*0100*/  @!P1 BRA `(.L_x_6) ;  /* 0x0000000400609947 */ /* 0x000fec0003800000 */
[----:B------:R-:W1:Y:S01]  /*0110*/  LDCU.128 UR12, c[0x0][0x380] ;  /* 0x00007000ff0c77ac */ /* 0x000e620008000c00 */
[----:B------:R-:W-:Y:S02]  /*0120*/  LOP3.LUT R3, R2, 0x7ffffff0, RZ, 0xc0, !PT ;  /* 0x7ffffff002037812 */ /* 0x000fe400078ec0ff */
[----:B------:R-:W-:Y:S01]  /*0130*/  MOV R10, R0 ;  /* 0x00000000000a7202 */ /* 0x000fe20000000f00 */
[----:B------:R-:W2:Y:S01]  /*0140*/  LDCU.64 UR6, c[0x0][0x390] ;  /* 0x00007200ff0677ac */ /* 0x000ea20008000a00 */
[----:B------:R-:W-:Y:S01]  /*0150*/  IADD3 R11, PT, PT, -R3, RZ, RZ ;  /* 0x000000ff030b7210 */ /* 0x000fe20007ffe1ff */
[----:B-1----:R-:W-:Y:S02]  /*0160*/  UIADD3 UR8, UP0, UPT, UR14, 0x20, URZ ;  /* 0x000000200e087890 */ /* 0x002fe4000ff1e0ff */
[----:B------:R-:W-:Y:S02]  /*0170*/  UIADD3 UR4, UP2, UPT, UR12, 0x20, URZ ;  /* 0x000000200c047890 */ /* 0x000fe4000ff5e0ff */
[----:B--2---:R-:W-:-:S02]  /*0180*/  UIADD3 UR6, UP1, UPT, UR6, 0x20, URZ ;  /* 0x0000002006067890 */ /* 0x004fc4000ff3e0ff */
[----:B------:R-:W-:Y:S02]  /*0190*/  UIADD3.X UR9, UPT, UPT, URZ, UR15, URZ, UP0, !UPT ;  /* 0x0000000fff097290 */ /* 0x000fe400087fe4ff */
[----:B------:R-:W-:Y:S02]  /*01a0*/  UIADD3.X UR5, UPT, UPT, URZ, UR13, URZ, UP2, !UPT ;  /* 0x0000000dff057290 */ /* 0x000fe400097fe4ff */
[----:B------:R-:W-:-:S12]  /*01b0*/  UIADD3.X UR7, UPT, UPT, URZ, UR7, URZ, UP1, !UPT ;  /* 0x00000007ff077290 */ /* 0x000fd80008ffe4ff */
.L_x_7:
[----:B------:R-:W-:Y:S02]  /*01c0*/  MOV R4, UR8 ;  /* 0x0000000800047c02 */ /* 0x000fe40008000f00 */
[----:B------:R-:W-:Y:S02]  /*01d0*/  MOV R5, UR9 ;  /* 0x0000000900057c02 */ /* 0x000fe40008000f00 */
[----:B------:R-:W-:Y:S02]  /*01e0*/  MOV R6, UR6 ;  /* 0x0000000600067c02 */ /* 0x000fe40008000f00 */
[----:B------:R-:W-:Y:S01]  /*01f0*/  MOV R7, UR7 ;  /* 0x0000000700077c02 */ /* 0x000fe20008000f00 */
[----:B------:R-:W-:-:S04]  /*0200*/  IMAD.WIDE R4, R10, 0x4, R4 ;  /* 0x000000040a047825 */ /* 0x000fc800078e0204 */
[----:B------:R-:W-:Y:S01]  /*0210*/  IMAD.WIDE R6, R10, 0x4, R6 ;  /* 0x000000040a067825 */ /* 0x000fe200078e0206 */
[----:B0-----:R-:W2:Y:S04]  /*0220*/  LDG.E R12, desc[UR10][R4.64+-0x20] ;  /* 0xffffe00a040c7981 */ /* 0x001ea8000c1e1900 */
[----:B----4-:R-:W2:Y:S01]  /*0230*/  LDG.E R13, desc[UR10][R6.64+-0x20] ;  /* 0xffffe00a060d7981 */ /* 0x010ea2000c1e1900 */
[----:B------:R-:W-:Y:S02]  /*0240*/  MOV R8, UR4 ;  /* 0x0000000400087c02 */ /* 0x000fe40008000f00 */
[----:B------:R-:W-:-:S03]  /*0250*/  MOV R9, UR5 ;  /* 0x0000000500097c02 */ /* 0x000fc60008000f00 */
[----:B------:R-:W-:-:S04]  /*0260*/  IMAD.WIDE R8, R10, 0x4, R8 ;  /* 0x000000040a087825 */ /* 0x000fc800078e0208 */
[----:B--2---:R-:W-:-:S05]  /*0270*/  FADD R13, R12, R13 ;  /* 0x0000000d0c0d7221 */ /* 0x004fca0000000000 */
[----:B------:R0:W-:Y:S04]  /*0280*/  STG.E desc[UR10][R8.64+-0x20], R13 ;  /* 0xffffe00d08007986 */ /* 0x0001e8000c10190a */
[----:B------:R-:W2:Y:S04]  /*0290*/  LDG.E R12, desc[UR10][R4.64+-0x1c] ;  /* 0xffffe40a040c7981 */ /* 0x000ea8000c1e1900 */
[----:B------:R-:W2:Y:S02]  /*02a0*/  LDG.E R15, desc[UR10][R6.64+-0x1c] ;  /* 0xffffe40a060f7981 */ /* 0x000ea4000c1e1900 */
[----:B--2---:R-:W-:-:S05]  /*02b0*/  FADD R15, R12, R15 ;  /* 0x0000000f0c0f7221 */ /* 0x004fca0000000000 */
[----:B------:R1:W-:Y:S04]  /*02c0*/  STG.E desc[UR10][R8.64+-0x1c], R15 ;  /* 0xffffe40f08007986 */ /* 0x0003e8000c10190a */
[----:B------:R-:W2:Y:S04]  /*02d0*/  LDG.E R12, desc[UR10][R4.64+-0x18] ;  /* 0xffffe80a040c7981 */ /* 0x000ea8000c1e1900 */
[----:B------:R-:W2:Y:S02]  /*02e0*/  LDG.E R17, desc[UR10][R6.64+-0x18] ;  /* 0xffffe80a06117981 */ /* 0x000ea4000c1e1900 */
[----:B--2---:R-:W-:-:S05]  /*02f0*/  FADD R17, R12, R17 ;  /* 0x000000110c117221 */ /* 0x004fca0000000000 */
[----:B------:R2:W-:Y:S04]  /*0300*/  STG.E desc[UR10][R8.64+-0x18], R17 ;  /* 0xffffe81108007986 */ /* 0x0005e8000c10190a */
[----:B------:R-:W3:Y:S04]  /*0310*/  LDG.E R12, desc[UR10][R4.64+-0x14] ;  /* 0xffffec0a040c7981 */ /* 0x000ee8000c1e1900 */
[----:B------:R-:W3:Y:S02]  /*0320*/  LDG.E R19, desc[UR10][R6.64+-0x14] ;  /* 0xffffec0a06137981 */ /* 0x000ee4000c1e1900 */
[----:B---3--:R-:W-:-:S05]  /*0330*/  FADD R19, R12, R19 ;  /* 0x000000130c137221 */ /* 0x008fca0000000000 */
[----:B------:R3:W-:Y:S04]  /*0340*/  STG.E desc[UR10][R8.64+-0x14], R19 ;  /* 0xffffec1308007986 */ /* 0x0007e8000c10190a */
[----:B------:R-:W4:Y:S04]  /*0350*/  LDG.E R12, desc[UR10][R4.64+-0x10] ;  /* 0xfffff00a040c7981 */ /* 0x000f28000c1e1900 */
[----:B0-----:R-:W4:Y:S02]  /*0360*/  LDG.E R13, desc[UR10][R6.64+-0x10] ;  /* 0xfffff00a060d7981 */ /* 0x001f24000c1e1900 */
[----:B----4-:R-:W-:-:S05]  /*0370*/  FADD R13, R12, R13 ;  /* 0x0000000d0c0d7221 */ /* 0x010fca0000000000 */
[----:B------:R0:W-:Y:S04]  /*0380*/  STG.E desc[UR10][R8.64+-0x10], R13 ;  /* 0xfffff00d08007986 */ /* 0x0001e8000c10190a */
[----:B------:R-:W4:Y:S04]  /*0390*/  LDG.E R12, desc[UR10][R4.64+-0xc] ;  /* 0xfffff40a040c7981 */ /* 0x000f28000c1e1900 */
[----:B-1----:R-:W4:Y:S02]  /*03a0*/  LDG.E R15, desc[UR10][R6.64+-0xc] ;  /* 0xfffff40a060f7981 */ /* 0x002f24000c1e1900 */
[----:B----4-:R-:W-:-:S05]  /*03b0*/  FADD R15, R12, R15 ;  /* 0x0000000f0c0f7221 */ /* 0x010fca0000000000 */
[----:B------:R1:W-:Y:S04]  /*03c0*/  STG.E desc[UR10][R8.64+-0xc], R15 ;  /* 0xfffff40f08007986 */ /* 0x0003e8000c10190a */
[----:B------:R-:W4:Y:S04]  /*03d0*/  LDG.E R12, desc[UR10][R4.64+-0x8] ;  /* 0xfffff80a040c7981 */ /* 0x000f28000c1e1900 */
[----:B--2---:R-:W4:Y:S02]  /*03e0*/  LDG.E R17, desc[UR10][R6.64+-0x8] ;  /* 0xfffff80a06117981 */ /* 0x004f24000c1e1900 */
[----:B----4-:R-:W-:-:S05]  /*03f0*/  FADD R17, R12, R17 ;  /* 0x000000110c117221 */ /* 0x010fca0000000000 */
[----:B------:R2:W-:Y:S04]  /*0400*/  STG.E desc[UR10][R8.64+-0x8], R17 ;  /* 0xfffff81108007986 */ /* 0x0005e8000c10190a */
[----:B------:R-:W4:Y:S04]  /*0410*/  LDG.E R12, desc[UR10][R4.64+-0x4] ;  /* 0xfffffc0a040c7981 */ /* 0x000f28000c1e1900 */
[----:B---3--:R-:W4:Y:S02]  /*0420*/  LDG.E R19, desc[UR10][R6.64+-0x4] ;  /* 0xfffffc0a06137981 */ /* 0x008f24000c1e1900 */
[----:B----4-:R-:W-:-:S05]  /*0430*/  FADD R19, R12, R19 ;  /* 0x000000130c137221 */ /* 0x010fca0000000000 */
        /* <DEDUP_REMOVED lines=21> */
[----:B------:R-:W5:Y:S04]  /*0590*/  LDG.E R12, desc[UR10][R4.64+0x14] ;  /* 0x0000140a040c7981 */ /* 0x000f68000c1e1900 */
[----:B-1----:R-:W5:Y:S02]  /*05a0*/  LDG.E R15, desc[UR10][R6.64+0x14] ;  /* 0x0000140a060f7981 */ /* 0x002f64000c1e1900 */
[----:B-----5:R-:W-:-:S05]  /*05b0*/  FADD R15, R12, R15 ;  /* 0x0000000f0c0f7221 */ /* 0x020fca0000000000 */
[----:B------:R4:W-:Y:S04]  /*05c0*/  STG.E desc[UR10][R8.64+0x14], R15 ;  /* 0x0000140f08007986 */ /* 0x0009e8000c10190a */
[----:B------:R-:W5:Y:S04]  /*05d0*/  LDG.E R12, desc[UR10][R4.64+0x18] ;  /* 0x0000180a040c7981 */ /* 0x000f68000c1e1900 */
[----:B--2---:R-:W5:Y:S01]  /*05e0*/  LDG.E R17, desc[UR10][R6.64+0x18] ;  /* 0x0000180a06117981 */ /* 0x004f62000c1e1900 */
[----:B------:R-:W-:Y:S01]  /*05f0*/  IADD3 R11, PT, PT, R11, 0x10, RZ ;  /* 0x000000100b0b7810 */ /* 0x000fe20007ffe0ff */
[----:B-----5:R-:W-:-:S05]  /*0600*/  FADD R17, R12, R17 ;  /* 0x000000110c117221 */ /* 0x020fca0000000000 */
[----:B------:R4:W-:Y:S04]  /*0610*/  STG.E desc[UR10][R8.64+0x18], R17 ;  /* 0x0000181108007986 */ /* 0x0009e8000c10190a */
[----:B------:R-:W2:Y:S04]  /*0620*/  LDG.E R12, desc[UR10][R4.64+0x1c] ;  /* 0x00001c0a040c7981 */ /* 0x000ea8000c1e1900 */
[----:B---3--:R-:W2:Y:S01]  /*0630*/  LDG.E R19, desc[UR10][R6.64+0x1c] ;  /* 0x00001c0a06137981 */ /* 0x008ea2000c1e1900 */
[----:B------:R-:W-:Y:S02]  /*0640*/  ISETP.NE.AND P1, PT, R11, RZ, PT ;  /* 0x000000ff0b00720c */ /* 0x000fe40003f25270 */
[----:B------:R-:W-:Y:S01]  /*0650*/  IADD3 R10, PT, PT, R10, 0x10, RZ ;  /* 0x000000100a0a7810 */ /* 0x000fe20007ffe0ff */
[----:B--2---:R-:W-:-:S05]  /*0660*/  FADD R19, R12, R19 ;  /* 0x000000130c137221 */ /* 0x004fca0000000000 */
[----:B------:R4:W-:Y:S05]  /*0670*/  STG.E desc[UR10][R8.64+0x1c], R19 ;  /* 0x00001c1308007986 */ /* 0x0009ea000c10190a */
[----:B------:R-:W-:Y:S05]  /*0680*/  @P1 BRA `(.L_x_7) ;  /* 0xfffffff800cc1947 */ /* 0x000fea000383ffff */
.L_x_6:
[----:B0-----:R-:W-:Y:S05]  /*0690*/  @!P0 EXIT ;  /* 0x000000000000894d */ /* 0x001fea0003800000 */
[----:B------:R-:W-:Y:S02]  /*06a0*/  ISETP.GE.U32.AND P0, PT, R14, 0x8, PT ;  /* 0x000000080e00780c */ /* 0x000fe40003f06070 */
[----:B------:R-:W-:-:S04]  /*06b0*/  LOP3.LUT R12, R2, 0x7, RZ, 0xc0, !PT ;  /* 0x00000007020c7812 */ /* 0x000fc800078ec0ff */
[----:B------:R-:W-:-:S07]  /*06c0*/  ISETP.NE.AND P1, PT, R12, RZ, PT ;  /* 0x000000ff0c00720c */ /* 0x000fce0003f25270 */
[----:B------:R-:W-:Y:S06]  /*06d0*/  @!P0 BRA `(.L_x_8) ;  /* 0x0000000000a08947 */ /* 0x000fec0003800000 */
[----:B------:R-:W0:Y:S01]  /*06e0*/  LDC.64 R4, c[0x0][0x388] ;  /* 0x0000e200ff047b82 */ /* 0x000e220000000a00 */
[----:B------:R-:W-:-:S07]  /*06f0*/  IADD3 R11, PT, PT, R0, R3, RZ ;  /* 0x00000003000b7210 */ /* 0x000fce0007ffe0ff */
[----:B------:R-:W1:Y:S08]  /*0700*/  LDC.64 R6, c[0x0][0x390] ;  /* 0x0000e400ff067b82 */ /* 0x000e700000000a00 */
[----:B----4-:R-:W2:Y:S01]  /*0710*/  LDC.64 R8, c[0x0][0x380] ;  /* 0x0000e000ff087b82 */ /* 0x010ea20000000a00 */
[----:B0-----:R-:W-:-:S05]  /*0720*/  IMAD.WIDE R4, R11, 0x4, R4 ;  /* 0x000000040b047825 */ /* 0x001fca00078e0204 */
[----:B------:R-:W3:Y:S01]  /*0730*/  LDG.E R10, desc[UR10][R4.64] ;  /* 0x0000000a040a7981 */ /* 0x000ee2000c1e1900 */
[----:B-1----:R-:W-:-:S05]  /*0740*/  IMAD.WIDE R6, R11, 0x4, R6 ;  /* 0x000000040b067825 */ /* 0x002fca00078e0206 */
[----:B------:R-:W3:Y:S01]  /*0750*/  LDG.E R13, desc[UR10][R6.64] ;  /* 0x0000000a060d7981 */ /* 0x000ee2000c1e1900 */
[----:B--2---:R-:W-:-:S04]  /*0760*/  IMAD.WIDE R8, R11, 0x4, R8 ;  /* 0x000000040b087825 */ /* 0x004fc800078e0208 */
[----:B---3--:R-:W-:-:S05]  /*0770*/  FADD R13, R10, R13 ;  /* 0x0000000d0a0d7221 */ /* 0x008fca0000000000 */
        /* <DEDUP_REMOVED lines=25> */
[----:B------:R-:W2:Y:S04]  /*0910*/  LDG.E R10, desc[UR10][R4.64+0x1c] ;  /* 0x00001c0a040a7981 */ /* 0x000ea8000c1e1900 */
[----:B---3--:R-:W2:Y:S01]  /*0920*/  LDG.E R17, desc[UR10][R6.64+0x1c] ;  /* 0x00001c0a06117981 */ /* 0x008ea2000c1e1900 */
[----:B------:R-:W-:Y:S01]  /*0930*/  IADD3 R3, PT, PT, R3, 0x8, RZ ;  /* 0x0000000803037810 */ /* 0x000fe20007ffe0ff */
[----:B--2---:R-:W-:-:S05]  /*0940*/  FADD R17, R10, R17 ;  /* 0x000000110a117221 */ /* 0x004fca0000000000 */
[----:B------:R0:W-:Y:S02]  /*0950*/  STG.E desc[UR10][R8.64+0x1c], R17 ;  /* 0x00001c1108007986 */ /* 0x0001e4000c10190a */
.L_x_8:
[----:B------:R-:W-:Y:S05]  /*0960*/  @!P1 EXIT ;  /* 0x000000000000994d */ /* 0x000fea0003800000 */
[----:B------:R-:W-:Y:S02]  /*0970*/  ISETP.GE.U32.AND P0, PT, R12, 0x4, PT ;  /* 0x000000040c00780c */ /* 0x000fe40003f06070 */
[----:B------:R-:W-:-:S04]  /*0980*/  LOP3.LUT R2, R2, 0x3, RZ, 0xc0, !PT ;  /* 0x0000000302027812 */ /* 0x000fc800078ec0ff */
[----:B------:R-:W-:-:S07]  /*0990*/  ISETP.NE.AND P1, PT, R2, RZ, PT ;  /* 0x000000ff0200720c */ /* 0x000fce0003f25270 */
[----:B------:R-:W-:Y:S06]  /*09a0*/  @!P0 BRA `(.L_x_9) ;  /* 0x0000000000608947 */ /* 0x000fec0003800000 */
[----:B------:R-:W1:Y:S01]  /*09b0*/  LDC.64 R4, c[0x0][0x388] ;  /* 0x0000e200ff047b82 */ /* 0x000e620000000a00 */
[----:B0---4-:R-:W-:-:S07]  /*09c0*/  IADD3 R13, PT, PT, R0, R3, RZ ;  /* 0x00000003000d7210 */ /* 0x011fce0007ffe0ff */
[----:B------:R-:W0:Y:S08]  /*09d0*/  LDC.64 R6, c[0x0][0x390] ;  /* 0x0000e400ff067b82 */ /* 0x000e300000000a00 */
[----:B------:R-:W2:Y:S01]  /*09e0*/  LDC.64 R8, c[0x0][0x380] ;  /* 0x0000e000ff087b82 */ /* 0x000ea20000000a00 */
[----:B-1----:R-:W-:-:S05]  /*09f0*/  IMAD.WIDE R4, R13, 0x4, R4 ;  /* 0x000000040d047825 */ /* 0x002fca00078e0204 */
[----:B------:R-:W3:Y:S01]  /*0a00*/  LDG.E R10, desc[UR10][R4.64] ;  /* 0x0000000a040a7981 */ /* 0x000ee2000c1e1900 */
[----:B0-----:R-:W-:-:S05]  /*0a10*/  IMAD.WIDE R6, R13, 0x4, R6 ;  /* 0x000000040d067825 */ /* 0x001fca00078e0206 */
        /* <DEDUP_REMOVED lines=12> */
[----:B------:R-:W2:Y:S04]  /*0ae0*/  LDG.E R10, desc[UR10][R4.64+0xc] ;  /* 0x00000c0a040a7981 */ /* 0x000ea8000c1e1900 */
[----:B------:R-:W2:Y:S01]  /*0af0*/  LDG.E R17, desc[UR10][R6.64+0xc] ;  /* 0x00000c0a06117981 */ /* 0x000ea2000c1e1900 */
[----:B------:R-:W-:Y:S01]  /*0b00*/  IADD3 R3, PT, PT, R3, 0x4, RZ ;  /* 0x0000000403037810 */ /* 0x000fe20007ffe0ff */
[----:B--2---:R-:W-:-:S05]  /*0b10*/  FADD R17, R10, R17 ;  /* 0x000000110a117221 */ /* 0x004fca0000000000 */
[----:B------:R1:W-:Y:S02]  /*0b20*/  STG.E desc[UR10][R8.64+0xc], R17 ;  /* 0x00000c1108007986 */ /* 0x0003e4000c10190a */
.L_x_9:
[----:B------:R-:W-:Y:S05]  /*0b30*/  @!P1 EXIT ;  /* 0x000000000000994d */ /* 0x000fea0003800000 */
[----:B01----:R-:W0:Y:S01]  /*0b40*/  LDC.64 R10, c[0x0][0x390] ;  /* 0x0000e400ff0a7b82 */ /* 0x003e220000000a00 */
[----:B----4-:R-:W-:Y:S02]  /*0b50*/  IADD3 R15, PT, PT, R0, R3, RZ ;  /* 0x00000003000f7210 */ /* 0x010fe40007ffe0ff */
[----:B------:R-:W-:-:S05]  /*0b60*/  IADD3 R0, PT, PT, -R2, RZ, RZ ;  /* 0x000000ff02007210 */ /* 0x000fca0007ffe1ff */
[----:B------:R-:W1:Y:S08]  /*0b70*/  LDC.64 R8, c[0x0][0x380] ;  /* 0x0000e000ff087b82 */ /* 0x000e700000000a00 */
[----:B------:R-:W2:Y:S02]  /*0b80*/  LDC.64 R12, c[0x0][0x388] ;  /* 0x0000e200ff0c7b82 */ /* 0x000ea40000000a00 */
.L_x_10:
[----:B0-----:R-:W-:-:S04]  /*0b90*/  IMAD.WIDE R4, R15, 0x4, R10 ;  /* 0x000000040f047825 */ /* 0x001fc800078e020a */
[C---:B--2---:R-:W-:Y:S02]  /*0ba0*/  IMAD.WIDE R6, R15.reuse, 0x4, R12 ;  /* 0x000000040f067825 */ /* 0x044fe400078e020c */
[----:B------:R-:W2:Y:S04]  /*0bb0*/  LDG.E R5, desc[UR10][R4.64] ;  /* 0x0000000a04057981 */ /* 0x000ea8000c1e1900 */
[----:B------:R-:W2:Y:S01]  /*0bc0*/  LDG.E R6, desc[UR10][R6.64] ;  /* 0x0000000a06067981 */ /* 0x000ea2000c1e1900 */
[----:B------:R-:W-:Y:S01]  /*0bd0*/  IADD3 R0, PT, PT, R0, 0x1, RZ ;  /* 0x0000000100007810 */ /* 0x000fe20007ffe0ff */
[C---:B-1-3--:R-:W-:Y:S01]  /*0be0*/  IMAD.WIDE R2, R15.reuse, 0x4, R8 ;  /* 0x000000040f027825 */ /* 0x04afe200078e0208 */
[----:B------:R-:W-:Y:S02]  /*0bf0*/  IADD3 R15, PT, PT, R15, 0x1, RZ ;  /* 0x000000010f0f7810 */ /* 0x000fe40007ffe0ff */
[----:B------:R-:W-:Y:S01]  /*0c00*/  ISETP.NE.AND P0, PT, R0, RZ, PT ;  /* 0x000000ff0000720c */ /* 0x000fe20003f05270 */
[----:B--2---:R-:W-:-:S05]  /*0c10*/  FADD R17, R6, R5 ;  /* 0x0000000506117221 */ /* 0x004fca0000000000 */
[----:B------:R3:W-:Y:S07]  /*0c20*/  STG.E desc[UR10][R2.64], R17 ;  /* 0x0000001102007986 */ /* 0x0007ee000c10190a */
[----:B------:R-:W-:Y:S05]  /*0c30*/  @P0 BRA `(.L_x_10) ;  /* 0xfffffffc00d40947 */ /* 0x000fea000383ffff */
[----:B------:R-:W-:Y:S05]  /*0c40*/  EXIT ;  /* 0x000000000000794d */ /* 0x000fea0003800000 */
.L_x_11:
        /* <DEDUP_REMOVED lines=11> */
.L_x_14:


//--------------------- .text._Z14MatrixAdditionPfPKfS_i --------------------------
	.section	.text._Z14MatrixAdditionPfPKfS_i,"ax",@progbits
	.align	128
        .global         _Z14MatrixAdditionPfPKfS_i
        .type           _Z14MatrixAdditionPfPKfS_i,@function
        .size           _Z14MatrixAdditionPfPKfS_i,(.L_x_15 - _Z14MatrixAdditionPfPKfS_i)
        .other          _Z14MatrixAdditionPfPKfS_i,@"STO_CUDA_ENTRY STV_DEFAULT"
_Z14MatrixAdditionPfPKfS_i:
.text._Z14MatrixAdditionPfPKfS_i:
[----:B------:R-:W-:Y:S01]  /*0000*/  LDC R1, c[0x0][0x37c] ;  /* 0x0000df00ff017b82 */ /* 0x000fe20000000800 */
[----:B------:R-:W0:Y:S07]  /*0010*/  S2R R3, SR_TID.X ;  /* 0x0000000000037919 */ /* 0x000e2e0000002100 */
[----:B------:R-:W0:Y:S01]  /*0020*/  LDC R0, c[0x0][0x360] ;  /* 0x0000d800ff007b82 */ /* 0x000e220000000800 */
[----:B------:R-:W1:Y:S01]  /*0030*/  LDCU UR6, c[0x0][0x398] ;  /* 0x00007300ff0677ac */ /* 0x000e620008000800 */
[----:B------:R-:W2:Y:S06]  /*0040*/  S2R R2, SR_TID.Y ;  /* 0x0000000000027919 */ /* 0x000eac0000002200 */
[----:B------:R-:W0:Y:S08]  /*0050*/  S2UR UR4, SR_CTAID.X ;  /* 0x00000000000479c3 */ /* 0x000e300000002500 */
[----:B------:R-:W2:Y:S08]  /*0060*/  S2UR UR5, SR_CTAID.Y ;  /* 0x00000000000579c3 */ /* 0x000eb00000002600 */
[----:B------:R-:W2:Y:S01]  /*0070*/  LDC R7, c[0x0][0x364] ;  /* 0x0000d900ff077b82 */ /* 0x000ea20000000800 */
[----:B0-----:R-:W-:-:S02]  /*0080*/  IMAD R0, R0, UR4, R3 ;  /* 0x0000000400007c24 */ /* 0x001fc4000f8e0203 */
[----:B--2---:R-:W-:-:S05]  /*0090*/  IMAD R7, R7, UR5, R2 ;  /* 0x0000000507077c24 */ /* 0x004fca000f8e0202 */
[----:B------:R-:W-:-:S04]  /*00a0*/  VIMNMX R2, PT, PT, R0, R7, !PT ;  /* 0x0000000700027248 */ /* 0x000fc80007fe0100 */
[----:B-1----:R-:W-:-:S13]  /*00b0*/  ISETP.GE.AND P0, PT, R2, UR6, PT ;  /* 0x0000000602007c0c */ /* 0x002fda000bf06270 */
[----:B------:R-:W-:Y:S05]  /*00c0*/  @P0 EXIT ;  /* 0x000000000000094d */ /* 0x000fea0003800000 */
[----:B------:R-:W0:Y:S01]  /*00d0*/  LDC.64 R2, c[0x0][0x388] ;  /* 0x0000e200ff027b82 */ /* 0x000e220000000a00 */
[----:B------:R-:W1:Y:S01]  /*00e0*/  LDCU.64 UR4, c[0x0][0x358] ;  /* 0x00006b00ff0477ac */ /* 0x000e620008000a00 */
[----:B------:R-:W-:-:S06]  /*00f0*/  IMAD R9, R0, UR6, R7 ;  /* 0x0000000600097c24 */ /* 0x000fcc000f8e0207 */
[----:B------:R-:W2:Y:S08]  /*0100*/  LDC.64 R4, c[0x0][0x390] ;  /* 0x0000e400ff047b82 */ /* 0x000eb00000000a00 */
[----:B------:R-:W3:Y:S01]  /*0110*/  LDC.64 R6, c[0x0][0x380] ;  /* 0x0000e000ff067b82 */ /* 0x000ee20000000a00 */
[----:B0-----:R-:W-:-:S06]  /*0120*/  IMAD.WIDE R2, R9, 0x4, R2 ;  /* 0x0000000409027825 */ /* 0x001fcc00078e0202 */
[----:B-1----:R-:W4:Y:S01]  /*0130*/  LDG.E R2, desc[UR4][R2.64] ;  /* 0x0000000402027981 */ /* 0x002f22000c1e1900 */
[----:B--2---:R-:W-:-:S06]  /*0140*/  IMAD.WIDE R4, R9, 0x4, R4 ;  /* 0x0000000409047825 */ /* 0x004fcc00078e0204 */
[----:B------:R-:W4:Y:S01]  /*0150*/  LDG.E R5, desc[UR4][R4.64] ;  /* 0x0000000404057981 */ /* 0x000f22000c1e1900 */
[----:B---3--:R-:W-:-:S04]  /*0160*/  IMAD.WIDE R6, R9, 0x4, R6 ;  /* 0x0000000409067825 */ /* 0x008fc800078e0206 */
[----:B----4-:R-:W-:-:S05]  /*0170*/  FADD R9, R2, R5 ;  /* 0x0000000502097221 */ /* 0x010fca0000000000 */
[----:B------:R-:W-:Y:S01]  /*0180*/  STG.E desc[UR4][R6.64], R9 ;  /* 0x0000000906007986 */ /* 0x000fe2000c101904 */
[----:B------:R-:W-:Y:S05]  /*0190*/  EXIT ;  /* 0x000000000000794d */ /* 0x000fea0003800000 */
.L_x_12:
        /* <DEDUP_REMOVED lines=14> */
.L_x_15:


//--------------------- .nv.shared.reserved.0     --------------------------
	.section	.nv.shared.reserved.0,"aw",@nobits
	.weak		__nv_reservedSMEM_offset_0_alias
	.size		__nv_reservedSMEM_offset_0_alias, 0, 64
	.other		__nv_reservedSMEM_offset_0_alias,@"STO_CUDA_RESERVED_SHARED STV_DEFAULT"
__nv_reservedSMEM_offset_0_alias:
	.zero		0
	.zero		64


//--------------------- .nv.constant0._Z17MatrixAdditionColPfPKfS_i --------------------------
	.section	.nv.constant0._Z17MatrixAdditionColPfPKfS_i,"a",@progbits
	.sectionflags	@""
	.align	4
.nv.constant0._Z17MatrixAdditionColPfPKfS_i:
	.zero		924


//--------------------- .nv.constant0._Z17MatrixAdditionRowPfPKfS_i --------------------------
	.section	.nv.constant0._Z17MatrixAdditionRowPfPKfS_i,"a",@progbits
	.sectionflags	@""
	.align	4
.nv.constant0._Z17MatrixAdditionRowPfPKfS_i:
	.zero		924


//--------------------- .nv.constant0._Z14MatrixAdditionPfPKfS_i --------------------------
	.section	.nv.constant0._Z14MatrixAdditionPfPKfS_i,"a",@progbits
	.sectionflags	@""
	.align	4
.nv.constant0._Z14MatrixAdditionPfPKfS_i:
	.zero		924


//--------------------- SYMBOLS --------------------------

	.type		.nv.reservedSmem.offset0,@object
	.size		.nv.reservedSmem.offset0,0x4
